// auto-generated by cutlass_sweep.gemm — config: {"arch": "sm_90", "cluster_m": 4, "cluster_n": 2, "dtype": "fp16", "dtype_b": "fp16", "layout": "nt", "stages": 0, "tile_k": 32, "tile_m": 64, "tile_n": 256}
#include "cutlass/cutlass.h"
#include "cutlass/gemm/collective/collective_builder.hpp"
#include "cutlass/gemm/device/gemm_universal_adapter.h"
#include "cutlass/gemm/kernel/gemm_universal.hpp"
#include "cutlass/epilogue/collective/collective_builder.hpp"

using ElemA = cutlass::half_t;
using ElemB = cutlass::half_t;
using ElemCD = cutlass::half_t;
using Acc  = float;
using TileShape    = cute::Shape<cute::_64, cute::_256, cute::_32>;
using ClusterShape = cute::Shape<cute::_4, cute::_2, cute::_1>;

using CollectiveEpilogue = typename cutlass::epilogue::collective::CollectiveBuilder<
    cutlass::arch::Sm90, cutlass::arch::OpClassTensorOp,
    TileShape, ClusterShape,
    cutlass::epilogue::collective::EpilogueTileAuto,
    Acc, Acc,
    ElemCD, cutlass::layout::RowMajor, 128 / cutlass::sizeof_bits<ElemCD>::value,
    ElemCD, cutlass::layout::RowMajor, 128 / cutlass::sizeof_bits<ElemCD>::value,
    cutlass::epilogue::collective::EpilogueScheduleAuto
  >::CollectiveOp;

using CollectiveMainloop = typename cutlass::gemm::collective::CollectiveBuilder<
    cutlass::arch::Sm90, cutlass::arch::OpClassTensorOp,
    ElemA, cutlass::layout::RowMajor, 128 / cutlass::sizeof_bits<ElemA>::value,
    ElemB, cutlass::layout::ColumnMajor, 128 / cutlass::sizeof_bits<ElemB>::value,
    Acc,
    TileShape, ClusterShape,
    cutlass::gemm::collective::StageCountAutoCarveout<static_cast<int>(sizeof(typename CollectiveEpilogue::SharedStorage))>,
    cutlass::gemm::collective::KernelScheduleAuto
  >::CollectiveOp;

using GemmKernel = cutlass::gemm::kernel::GemmUniversal<
    cute::Shape<int,int,int,int>,
    CollectiveMainloop,
    CollectiveEpilogue
>;
using Gemm = cutlass::gemm::device::GemmUniversalAdapter<GemmKernel>;

// Force the device kernel symbol into the cubin without needing a host main.
auto* _anchor = &cutlass::device_kernel<GemmKernel>;


// ===== COMPILED SASS (sm_90a) =====

	.target	sm_90a

	.elftype	@"ET_EXEC"


//--------------------- .note.nv.tkinfo           --------------------------
	.section	.note.nv.tkinfo,"",@"SHT_NOTE"
	.sectionflags	@"SHF_NOTE_NV_TKINFO"
	.tkinfo
        /*0018*/ 	.word	0x00000002
        /*0030*/ 	.string	""
        /*0030*/ 	.string	"ptxas"
        /*0030*/ 	.string	"Cuda compilation tools, release 13.0, V13.0.88"
        /*0030*/ 	.string	"Build cuda_13.0.r13.0/compiler.36424714_0"
        /*0030*/ 	.string	"-arch sm_90a -m 64 "



//--------------------- .note.nv.cuinfo           --------------------------
	.section	.note.nv.cuinfo,"",@"SHT_NOTE"
	.sectionflags	@"SHF_NOTE_NV_CUINFO"
        /*0018*/ 	.short	0x0002
        /*001a*/ 	.short	0x005a
        /*001c*/ 	.short	0x0082
	.zero		2


//--------------------- .nv.info                  --------------------------
	.section	.nv.info,"",@"SHT_CUDA_INFO"
	.align	4


	//----- nvinfo : EIATTR_REGCOUNT
	.align		4
        /*0000*/ 	.byte	0x04, 0x2f
        /*0002*/ 	.short	(.L_15 - .L_14)
	.align		4
.L_14:
        /*0004*/ 	.word	index@(_ZN7cutlass13device_kernelINS_4gemm6kernel13GemmUniversalIN4cute5tupleIJiiiiEEENS1_10collective13CollectiveMmaINS1_34MainloopSm90TmaGmmaWarpSpecializedILi11ENS5_IJNS4_1CILi4EEENSA_ILi2EEENSA_ILi1EEEEEENS1_32KernelTmaWarpSpecializedPingpongEEENS5_IJNSA_ILi64EEENSA_ILi256EEENSA_ILi32EEEEEENS_6half_tENS5_IJlSD_lEEESL_SM_NS4_8TiledMMAINS4_8MMA_AtomIJNS4_4SM904GMMA26MMA_64x256x16_F32F16F16_SSILNSQ_5MajorE0ELSS_0ELNSQ_7ScaleInE1ELST_1EEEEEENS4_6LayoutINS5_IJSD_SD_SD_EEENS5_IJNSA_ILi0EEESY_SY_EEEEENS5_IJNS4_10UnderscoreES11_S11_EEEEENS4_23SM90_TMA_LOAD_MULTICASTENS4_14ComposedLayoutINS4_7SwizzleILi2ELi4ELi3EEENS4_18smem_ptr_flag_bitsILi16EEENSW_INS5_IJNSA_ILi8EEESJ_EEENS5_IJSJ_SD_EEEEEEEvNS4_8identityES14_S1E_vS1F_EENS_8epilogue10collective6detail29Sm90TmaWarpSpecializedAdapterINS1I_15DefaultEpilogueISL_SM_SM_NS1H_6thread17LinearCombinationISL_Li1EffLNS1M_9ScaleType4KindE0ELNS_15FloatRoundStyleE2ESL_EENS1_15EpilogueDefaultEEEEEvvEEEEvNT_6ParamsE)
        /*0008*/ 	.word	0x000000a8


	//----- nvinfo : EIATTR_FRAME_SIZE
	.align		4
.L_15:
        /*000c*/ 	.byte	0x04, 0x11
        /*000e*/ 	.short	(.L_17 - .L_16)
	.align		4
.L_16:
        /*0010*/ 	.word	index@(_ZN7cutlass13device_kernelINS_4gemm6kernel13GemmUniversalIN4cute5tupleIJiiiiEEENS1_10collective13CollectiveMmaINS1_34MainloopSm90TmaGmmaWarpSpecializedILi11ENS5_IJNS4_1CILi4EEENSA_ILi2EEENSA_ILi1EEEEEENS1_32KernelTmaWarpSpecializedPingpongEEENS5_IJNSA_ILi64EEENSA_ILi256EEENSA_ILi32EEEEEENS_6half_tENS5_IJlSD_lEEESL_SM_NS4_8TiledMMAINS4_8MMA_AtomIJNS4_4SM904GMMA26MMA_64x256x16_F32F16F16_SSILNSQ_5MajorE0ELSS_0ELNSQ_7ScaleInE1ELST_1EEEEEENS4_6LayoutINS5_IJSD_SD_SD_EEENS5_IJNSA_ILi0EEESY_SY_EEEEENS5_IJNS4_10UnderscoreES11_S11_EEEEENS4_23SM90_TMA_LOAD_MULTICASTENS4_14ComposedLayoutINS4_7SwizzleILi2ELi4ELi3EEENS4_18smem_ptr_flag_bitsILi16EEENSW_INS5_IJNSA_ILi8EEESJ_EEENS5_IJSJ_SD_EEEEEEEvNS4_8identityES14_S1E_vS1F_EENS_8epilogue10collective6detail29Sm90TmaWarpSpecializedAdapterINS1I_15DefaultEpilogueISL_SM_SM_NS1H_6thread17LinearCombinationISL_Li1EffLNS1M_9ScaleType4KindE0ELNS_15FloatRoundStyleE2ESL_EENS1_15EpilogueDefaultEEEEEvvEEEEvNT_6ParamsE)
        /*0014*/ 	.word	0x00000008


	//----- nvinfo : EIATTR_MIN_STACK_SIZE
	.align		4
.L_17:
        /*0018*/ 	.byte	0x04, 0x12
        /*001a*/ 	.short	(.L_19 - .L_18)
	.align		4
.L_18:
        /*001c*/ 	.word	index@(_ZN7cutlass13device_kernelINS_4gemm6kernel13GemmUniversalIN4cute5tupleIJiiiiEEENS1_10collective13CollectiveMmaINS1_34MainloopSm90TmaGmmaWarpSpecializedILi11ENS5_IJNS4_1CILi4EEENSA_ILi2EEENSA_ILi1EEEEEENS1_32KernelTmaWarpSpecializedPingpongEEENS5_IJNSA_ILi64EEENSA_ILi256EEENSA_ILi32EEEEEENS_6half_tENS5_IJlSD_lEEESL_SM_NS4_8TiledMMAINS4_8MMA_AtomIJNS4_4SM904GMMA26MMA_64x256x16_F32F16F16_SSILNSQ_5MajorE0ELSS_0ELNSQ_7ScaleInE1ELST_1EEEEEENS4_6LayoutINS5_IJSD_SD_SD_EEENS5_IJNSA_ILi0EEESY_SY_EEEEENS5_IJNS4_10UnderscoreES11_S11_EEEEENS4_23SM90_TMA_LOAD_MULTICASTENS4_14ComposedLayoutINS4_7SwizzleILi2ELi4ELi3EEENS4_18smem_ptr_flag_bitsILi16EEENSW_INS5_IJNSA_ILi8EEESJ_EEENS5_IJSJ_SD_EEEEEEEvNS4_8identityES14_S1E_vS1F_EENS_8epilogue10collective6detail29Sm90TmaWarpSpecializedAdapterINS1I_15DefaultEpilogueISL_SM_SM_NS1H_6thread17LinearCombinationISL_Li1EffLNS1M_9ScaleType4KindE0ELNS_15FloatRoundStyleE2ESL_EENS1_15EpilogueDefaultEEEEEvvEEEEvNT_6ParamsE)
        /*0020*/ 	.word	0x00000008
.L_19:


//--------------------- .nv.compat                --------------------------
	.section	.nv.compat,"",@"SHT_CUDA_COMPAT_INFO"
	.align	4
        /*0000*/ 	.byte	0x02, 0x09, 0x01, 0x00, 0x02, 0x02, 0x04, 0x00, 0x02, 0x05, 0x05, 0x00, 0x03, 0x07, 0x01, 0x01
        /*0010*/ 	.byte	0x02, 0x03, 0x01, 0x00, 0x02, 0x06, 0x01, 0x00, 0x04, 0x0b, 0x08, 0x00, 0x00, 0x00, 0x00, 0x00
        /*0020*/ 	.byte	0x00, 0x00, 0x00, 0x00


//--------------------- .nv.info._ZN7cutlass13device_kernelINS_4gemm6kernel13GemmUniversalIN4cute5tupleIJiiiiEEENS1_10collective13CollectiveMmaINS1_34MainloopSm90TmaGmmaWarpSpecializedILi11ENS5_IJNS4_1CILi4EEENSA_ILi2EEENSA_ILi1EEEEEENS1_32KernelTmaWarpSpecializedPingpongEEENS5_IJNSA_ILi64EEENSA_ILi256EEENSA_ILi32EEEEEENS_6half_tENS5_IJlSD_lEEESL_SM_NS4_8TiledMMAINS4_8MMA_AtomIJNS4_4SM904GMMA26MMA_64x256x16_F32F16F16_SSILNSQ_5MajorE0ELSS_0ELNSQ_7ScaleInE1ELST_1EEEEEENS4_6LayoutINS5_IJSD_SD_SD_EEENS5_IJNSA_ILi0EEESY_SY_EEEEENS5_IJNS4_10UnderscoreES11_S11_EEEEENS4_23SM90_TMA_LOAD_MULTICASTENS4_14ComposedLayoutINS4_7SwizzleILi2ELi4ELi3EEENS4_18smem_ptr_flag_bitsILi16EEENSW_INS5_IJNSA_ILi8EEESJ_EEENS5_IJSJ_SD_EEEEEEEvNS4_8identityES14_S1E_vS1F_EENS_8epilogue10collective6detail29Sm90TmaWarpSpecializedAdapterINS1I_15DefaultEpilogueISL_SM_SM_NS1H_6thread17LinearCombinationISL_Li1EffLNS1M_9ScaleType4KindE0ELNS_15FloatRoundStyleE2ESL_EENS1_15EpilogueDefaultEEEEEvvEEEEvNT_6ParamsE --------------------------
	.section	.nv.info._ZN7cutlass13device_kernelINS_4gemm6kernel13GemmUniversalIN4cute5tupleIJiiiiEEENS1_10collective13CollectiveMmaINS1_34MainloopSm90TmaGmmaWarpSpecializedILi11ENS5_IJNS4_1CILi4EEENSA_ILi2EEENSA_ILi1EEEEEENS1_32KernelTmaWarpSpecializedPingpongEEENS5_IJNSA_ILi64EEENSA_ILi256EEENSA_ILi32EEEEEENS_6half_tENS5_IJlSD_lEEESL_SM_NS4_8TiledMMAINS4_8MMA_AtomIJNS4_4SM904GMMA26MMA_64x256x16_F32F16F16_SSILNSQ_5MajorE0ELSS_0ELNSQ_7ScaleInE1ELST_1EEEEEENS4_6LayoutINS5_IJSD_SD_SD_EEENS5_IJNSA_ILi0EEESY_SY_EEEEENS5_IJNS4_10UnderscoreES11_S11_EEEEENS4_23SM90_TMA_LOAD_MULTICASTENS4_14ComposedLayoutINS4_7SwizzleILi2ELi4ELi3EEENS4_18smem_ptr_flag_bitsILi16EEENSW_INS5_IJNSA_ILi8EEESJ_EEENS5_IJSJ_SD_EEEEEEEvNS4_8identityES14_S1E_vS1F_EENS_8epilogue10collective6detail29Sm90TmaWarpSpecializedAdapterINS1I_15DefaultEpilogueISL_SM_SM_NS1H_6thread17LinearCombinationISL_Li1EffLNS1M_9ScaleType4KindE0ELNS_15FloatRoundStyleE2ESL_EENS1_15EpilogueDefaultEEEEEvvEEEEvNT_6ParamsE,"",@"SHT_CUDA_INFO"
	.sectionflags	@""
	.align	4


	//----- nvinfo : EIATTR_CUDA_API_VERSION
	.align		4
        /*0000*/ 	.byte	0x04, 0x37
        /*0002*/ 	.short	(.L_21 - .L_20)
.L_20:
        /*0004*/ 	.word	0x00000082


	//----- nvinfo : EIATTR_KPARAM_INFO
	.align		4
.L_21:
        /*0008*/ 	.byte	0x04, 0x17
        /*000a*/ 	.short	(.L_23 - .L_22)
.L_22:
        /*000c*/ 	.word	0x00000000
        /*0010*/ 	.short	0x0000
        /*0012*/ 	.short	0x0070
        /*0014*/ 	.byte	0x00, 0xf0, 0x01, 0x10


	//----- nvinfo : EIATTR_SPARSE_MMA_MASK
	.align		4
.L_23:
        /*0018*/ 	.byte	0x03, 0x50
        /*001a*/ 	.short	0x0000


	//----- nvinfo : EIATTR_MAXREG_COUNT
	.align		4
        /*001c*/ 	.byte	0x03, 0x1b
        /*001e*/ 	.short	0x00a8


	//----- nvinfo : EIATTR_NUM_BARRIERS
	.align		4
        /*0020*/ 	.byte	0x02, 0x4c
        /*0022*/ 	.byte	0x01
	.zero		1


	//----- nvinfo : EIATTR_EXTERNS
	.align		4
        /*0024*/ 	.byte	0x04, 0x0f
        /*0026*/ 	.short	(.L_25 - .L_24)


	//   ....[0]....
	.align		4
.L_24:
        /*0028*/ 	.word	index@(__assertfail)


	//----- nvinfo : EIATTR_ANNOTATIONS
	.align		4
.L_25:
        /*002c*/ 	.byte	0x04, 0x55
        /*002e*/ 	.short	(.L_27 - .L_26)


	//   ....[0]....
.L_26:
        /*0030*/ 	.word	0x00000001
        /*0034*/ 	.byte	0xe0, 0x0e, 0x00, 0x00, 0x01, 0x00, 0x00, 0x00, 0x40, 0x9e, 0x00, 0x00, 0x01, 0x00, 0x00, 0x00
        /*0044*/ 	.byte	0x10, 0xac, 0x00, 0x00


	//----- nvinfo : EIATTR_MERCURY_ISA_VERSION
	.align		4
.L_27:
        /*0048*/ 	.byte	0x03, 0x5f
        /*004a*/ 	.short	0x0101


	//----- nvinfo : EIATTR_INT_WARP_WIDE_INSTR_OFFSETS
	.align		4
        /*004c*/ 	.byte	0x04, 0x31
        /*004e*/ 	.short	(.L_29 - .L_28)


	//   ....[0]....
.L_28:
        /*0050*/ 	.word	0x000006b0


	//   ....[1]....
        /*0054*/ 	.word	0x000006d0


	//   ....[2]....
        /*0058*/ 	.word	0x000006f0


	//   ....[3]....
        /*005c*/ 	.word	0x000007e0


	//   ....[4]....
        /*0060*/ 	.word	0x00000800


	//   ....[5]....
        /*0064*/ 	.word	0x00000810


	//   ....[6]....
        /*0068*/ 	.word	0x000008c0


	//   ....[7]....
        /*006c*/ 	.word	0x00000910


	//   ....[8]....
        /*0070*/ 	.word	0x00001f70


	//----- nvinfo : EIATTR_COOP_GROUP_MASK_REGIDS
	.align		4
.L_29:
        /*0074*/ 	.byte	0x04, 0x29
        /*0076*/ 	.short	(.L_31 - .L_30)


	//   ....[0]....
.L_30:
        /*0078*/ 	.word	0xffffffff


	//   ....[1]....
        /*007c*/ 	.word	0xffffffff


	//   ....[2]....
        /*0080*/ 	.word	0xffffffff


	//   ....[3]....
        /*0084*/ 	.word	0xffffffff


	//   ....[4]....
        /*0088*/ 	.word	0xffffffff


	//   ....[5]....
        /*008c*/ 	.word	0xffffffff


	//   ....[6]....
        /*0090*/ 	.word	0xffffffff


	//----- nvinfo : EIATTR_COOP_GROUP_INSTR_OFFSETS
	.align		4
.L_31:
        /*0094*/ 	.byte	0x04, 0x28
        /*0096*/ 	.short	(.L_33 - .L_32)


	//   ....[0]....
.L_32:
        /*0098*/ 	.word	0x00000070


	//   ....[1]....
        /*009c*/ 	.word	0x00000080


	//   ....[2]....
        /*00a0*/ 	.word	0x00000140


	//   ....[3]....
        /*00a4*/ 	.word	0x00000440


	//   ....[4]....
        /*00a8*/ 	.word	0x00000480


	//   ....[5]....
        /*00ac*/ 	.word	0x00000830


	//   ....[6]....
        /*00b0*/ 	.word	0x00000a80


	//----- nvinfo : EIATTR_REG_RECONFIG
	.align		4
.L_33:
        /*00b4*/ 	.byte	0x01, 0x54
	.zero		2


	//----- nvinfo : EIATTR_SYSCALL_OFFSETS
	.align		4
        /*00b8*/ 	.byte	0x04, 0x46
        /*00ba*/ 	.short	(.L_35 - .L_34)


	//   ....[0]....
.L_34:
        /*00bc*/ 	.word	0x00001910


	//----- nvinfo : EIATTR_MBARRIER_INSTR_OFFSETS
	.align		4
.L_35:
        /*00c0*/ 	.byte	0x04, 0x39
        /*00c2*/ 	.short	(.L_37 - .L_36)


	//   ....[0]....
.L_36:
        /*00c4*/ 	.word	0x000002a0
        /*00c8*/ 	.word	0x000000ff
        /*00cc*/ 	.word	0x00000000
        /*00d0*/ 	.short	0x0100
        /*00d2*/ 	.byte	0x08
	.zero		1


	//   ....[1]....
        /*00d4*/ 	.word	0x000002b0
        /*00d8*/ 	.word	0x000000ff
        /*00dc*/ 	.word	0x00000058
        /*00e0*/ 	.short	0x0100
        /*00e2*/ 	.byte	0x08
	.zero		1


	//   ....[2]....
        /*00e4*/ 	.word	0x000002c0
        /*00e8*/ 	.word	0x000000ff
        /*00ec*/ 	.word	0x00000008
        /*00f0*/ 	.short	0x0100
        /*00f2*/ 	.byte	0x08
	.zero		1


	//   ....[3]....
        /*00f4*/ 	.word	0x000002d0
        /*00f8*/ 	.word	0x000000ff
        /*00fc*/ 	.word	0x00000060
        /*0100*/ 	.short	0x0100
        /*0102*/ 	.byte	0x08
	.zero		1


	//   ....[4]....
        /*0104*/ 	.word	0x000002e0
        /*0108*/ 	.word	0x000000ff
        /*010c*/ 	.word	0x00000010
        /*0110*/ 	.short	0x0100
        /*0112*/ 	.byte	0x08
	.zero		1


	//   ....[5]....
        /*0114*/ 	.word	0x000002f0
        /*0118*/ 	.word	0x000000ff
        /*011c*/ 	.word	0x00000068
        /*0120*/ 	.short	0x0100
        /*0122*/ 	.byte	0x08
	.zero		1


	//   ....[6]....
        /*0124*/ 	.word	0x00000300
        /*0128*/ 	.word	0x000000ff
        /*012c*/ 	.word	0x00000018
        /*0130*/ 	.short	0x0100
        /*0132*/ 	.byte	0x08
	.zero		1


	//   ....[7]....
        /*0134*/ 	.word	0x00000310
        /*0138*/ 	.word	0x000000ff
        /*013c*/ 	.word	0x00000070
        /*0140*/ 	.short	0x0100
        /*0142*/ 	.byte	0x08
	.zero		1


	//   ....[8]....
        /*0144*/ 	.word	0x00000320
        /*0148*/ 	.word	0x000000ff
        /*014c*/ 	.word	0x00000020
        /*0150*/ 	.short	0x0100
        /*0152*/ 	.byte	0x08
	.zero		1


	//   ....[9]....
        /*0154*/ 	.word	0x00000330
        /*0158*/ 	.word	0x000000ff
        /*015c*/ 	.word	0x00000078
        /*0160*/ 	.short	0x0100
        /*0162*/ 	.byte	0x08
	.zero		1


	//   ....[10]....
        /*0164*/ 	.word	0x00000340
        /*0168*/ 	.word	0x000000ff
        /*016c*/ 	.word	0x00000028
        /*0170*/ 	.short	0x0100
        /*0172*/ 	.byte	0x08
	.zero		1


	//   ....[11]....
        /*0174*/ 	.word	0x00000350
        /*0178*/ 	.word	0x000000ff
        /*017c*/ 	.word	0x00000080
        /*0180*/ 	.short	0x0100
        /*0182*/ 	.byte	0x08
	.zero		1


	//   ....[12]....
        /*0184*/ 	.word	0x00000360
        /*0188*/ 	.word	0x000000ff
        /*018c*/ 	.word	0x00000030
        /*0190*/ 	.short	0x0100
        /*0192*/ 	.byte	0x08
	.zero		1


	//   ....[13]....
        /*0194*/ 	.word	0x00000370
        /*0198*/ 	.word	0x000000ff
        /*019c*/ 	.word	0x00000088
        /*01a0*/ 	.short	0x0100
        /*01a2*/ 	.byte	0x08
	.zero		1


	//   ....[14]....
        /*01a4*/ 	.word	0x00000380
        /*01a8*/ 	.word	0x000000ff
        /*01ac*/ 	.word	0x00000038
        /*01b0*/ 	.short	0x0100
        /*01b2*/ 	.byte	0x08
	.zero		1


	//   ....[15]....
        /*01b4*/ 	.word	0x00000390
        /*01b8*/ 	.word	0x000000ff
        /*01bc*/ 	.word	0x00000090
        /*01c0*/ 	.short	0x0100
        /*01c2*/ 	.byte	0x08
	.zero		1


	//   ....[16]....
        /*01c4*/ 	.word	0x000003a0
        /*01c8*/ 	.word	0x000000ff
        /*01cc*/ 	.word	0x00000040
        /*01d0*/ 	.short	0x0100
        /*01d2*/ 	.byte	0x08
	.zero		1


	//   ....[17]....
        /*01d4*/ 	.word	0x000003b0
        /*01d8*/ 	.word	0x000000ff
        /*01dc*/ 	.word	0x00000098
        /*01e0*/ 	.short	0x0100
        /*01e2*/ 	.byte	0x08
	.zero		1


	//   ....[18]....
        /*01e4*/ 	.word	0x000003c0
        /*01e8*/ 	.word	0x000000ff
        /*01ec*/ 	.word	0x00000048
        /*01f0*/ 	.short	0x0100
        /*01f2*/ 	.byte	0x08
	.zero		1


	//   ....[19]....
        /*01f4*/ 	.word	0x000003d0
        /*01f8*/ 	.word	0x000000ff
        /*01fc*/ 	.word	0x000000a0
        /*0200*/ 	.short	0x0100
        /*0202*/ 	.byte	0x08
	.zero		1


	//   ....[20]....
        /*0204*/ 	.word	0x000003e0
        /*0208*/ 	.word	0x000000ff
        /*020c*/ 	.word	0x00000050
        /*0210*/ 	.short	0x0100
        /*0212*/ 	.byte	0x08
	.zero		1


	//   ....[21]....
        /*0214*/ 	.word	0x000003f0
        /*0218*/ 	.word	0x000000ff
        /*021c*/ 	.word	0x000000a8
        /*0220*/ 	.short	0x0100
        /*0222*/ 	.byte	0x08
	.zero		1


	//   ....[22]....
        /*0224*/ 	.word	0x00000940
        /*0228*/ 	.word	0x000000ff
        /*022c*/ 	.word	0x000000e0
        /*0230*/ 	.short	0x0100
        /*0232*/ 	.byte	0x08
	.zero		1


	//   ....[23]....
        /*0234*/ 	.word	0x000009d0
        /*0238*/ 	.word	0x000000ff
        /*023c*/ 	.word	0x000000e8
        /*0240*/ 	.short	0x0100
        /*0242*/ 	.byte	0x08
	.zero		1


	//   ....[24]....
        /*0244*/ 	.word	0x00000a00
        /*0248*/ 	.word	0x000000ff
        /*024c*/ 	.word	0x000000c0
        /*0250*/ 	.short	0x0100
        /*0252*/ 	.byte	0x09
	.zero		1


	//   ....[25]....
        /*0254*/ 	.word	0x00000a10
        /*0258*/ 	.word	0x000000ff
        /*025c*/ 	.word	0x000000c8
        /*0260*/ 	.short	0x0100
        /*0262*/ 	.byte	0x09
	.zero		1


	//   ....[26]....
        /*0264*/ 	.word	0x00000a20
        /*0268*/ 	.word	0x000000ff
        /*026c*/ 	.word	0x000000d0
        /*0270*/ 	.short	0x0100
        /*0272*/ 	.byte	0x09
	.zero		1


	//   ....[27]....
        /*0274*/ 	.word	0x00000a30
        /*0278*/ 	.word	0x000000ff
        /*027c*/ 	.word	0x000000d8
        /*0280*/ 	.short	0x0100
        /*0282*/ 	.byte	0x09
	.zero		1


	//   ....[28]....
        /*0284*/ 	.word	0x000017f0
        /*0288*/ 	.word	0x0000009f
        /*028c*/ 	.word	0x00000000
        /*0290*/ 	.short	0x010a
        /*0292*/ 	.byte	0x2a
	.zero		1


	//   ....[29]....
        /*0294*/ 	.word	0x00001990
        /*0298*/ 	.word	0x00000003
        /*029c*/ 	.word	0x00000000
        /*02a0*/ 	.short	0x010a
        /*02a2*/ 	.byte	0x3f
	.zero		1


	//   ....[30]....
        /*02a4*/ 	.word	0x000019f0
        /*02a8*/ 	.word	0x00000003
        /*02ac*/ 	.word	0x00000000
        /*02b0*/ 	.short	0x010a
        /*02b2*/ 	.byte	0x3f
	.zero		1


	//   ....[31]....
        /*02b4*/ 	.word	0x00001c60
        /*02b8*/ 	.word	0x000000ff
        /*02bc*/ 	.word	0x00000000
        /*02c0*/ 	.short	0x010a
        /*02c2*/ 	.byte	0x04
	.zero		1


	//   ....[32]....
        /*02c4*/ 	.word	0x00001ca0
        /*02c8*/ 	.word	0x000000ff
        /*02cc*/ 	.word	0x00000000
        /*02d0*/ 	.short	0x010a
        /*02d2*/ 	.byte	0x04
	.zero		1


	//   ....[33]....
        /*02d4*/ 	.word	0x00001e10
        /*02d8*/ 	.word	0x00000005
        /*02dc*/ 	.word	0x00000000
        /*02e0*/ 	.short	0x0101
        /*02e2*/ 	.byte	0x3f
	.zero		1


	//   ....[34]....
        /*02e4*/ 	.word	0x00001f10
        /*02e8*/ 	.word	0x000000a0
        /*02ec*/ 	.word	0x00000000
        /*02f0*/ 	.short	0x0101
        /*02f2*/ 	.byte	0x2d
	.zero		1


	//   ....[35]....
        /*02f4*/ 	.word	0x00002010
        /*02f8*/ 	.word	0x00000003
        /*02fc*/ 	.word	0x00000000
        /*0300*/ 	.short	0x0101
        /*0302*/ 	.byte	0x3f
	.zero		1


	//   ....[36]....
        /*0304*/ 	.word	0x000020d0
        /*0308*/ 	.word	0x0000009f
        /*030c*/ 	.word	0x00000010
        /*0310*/ 	.short	0x010a
        /*0312*/ 	.byte	0x2a
	.zero		1


	//   ....[37]....
        /*0314*/ 	.word	0x00009e60
        /*0318*/ 	.word	0x000000a2
        /*031c*/ 	.word	0x00000000
        /*0320*/ 	.short	0x0101
        /*0322*/ 	.byte	0x2d
	.zero		1


	//   ....[38]....
        /*0324*/ 	.word	0x0000a930
        /*0328*/ 	.word	0x0000000a
        /*032c*/ 	.word	0x00000058
        /*0330*/ 	.short	0x010a
        /*0332*/ 	.byte	0x3f
	.zero		1


	//   ....[39]....
        /*0334*/ 	.word	0x0000ad20
        /*0338*/ 	.word	0x00000005
        /*033c*/ 	.word	0x000000e8
        /*0340*/ 	.short	0x0101
        /*0342*/ 	.byte	0x3f
	.zero		1


	//   ....[40]....
        /*0344*/ 	.word	0x0000b4a0
        /*0348*/ 	.word	0x00000009
        /*034c*/ 	.word	0x00000000
        /*0350*/ 	.short	0x010a
        /*0352*/ 	.byte	0x3f
	.zero		1


	//   ....[41]....
        /*0354*/ 	.word	0x0000b520
        /*0358*/ 	.word	0x00000008
        /*035c*/ 	.word	0x00000000
        /*0360*/ 	.short	0x010a
        /*0362*/ 	.byte	0x3f
	.zero		1


	//   ....[42]....
        /*0364*/ 	.word	0x0000b5b0
        /*0368*/ 	.word	0x00000009
        /*036c*/ 	.word	0x00000000
        /*0370*/ 	.short	0x010a
        /*0372*/ 	.byte	0x3f
	.zero		1


	//   ....[43]....
        /*0374*/ 	.word	0x0000b640
        /*0378*/ 	.word	0x00000008
        /*037c*/ 	.word	0x00000000
        /*0380*/ 	.short	0x010a
        /*0382*/ 	.byte	0x3f
	.zero		1


	//   ....[44]....
        /*0384*/ 	.word	0x0000b6d0
        /*0388*/ 	.word	0x00000009
        /*038c*/ 	.word	0x00000000
        /*0390*/ 	.short	0x010a
        /*0392*/ 	.byte	0x3f
	.zero		1


	//   ....[45]....
        /*0394*/ 	.word	0x0000b760
        /*0398*/ 	.word	0x00000008
        /*039c*/ 	.word	0x00000000
        /*03a0*/ 	.short	0x010a
        /*03a2*/ 	.byte	0x3f
	.zero		1


	//   ....[46]....
        /*03a4*/ 	.word	0x0000b7f0
        /*03a8*/ 	.word	0x00000009
        /*03ac*/ 	.word	0x00000000
        /*03b0*/ 	.short	0x010a
        /*03b2*/ 	.byte	0x3f
	.zero		1


	//   ....[47]....
        /*03b4*/ 	.word	0x0000b880
        /*03b8*/ 	.word	0x00000008
        /*03bc*/ 	.word	0x00000000
        /*03c0*/ 	.short	0x010a
        /*03c2*/ 	.byte	0x3f
	.zero		1


	//   ....[48]....
        /*03c4*/ 	.word	0x0000b910
        /*03c8*/ 	.word	0x00000009
        /*03cc*/ 	.word	0x00000000
        /*03d0*/ 	.short	0x010a
        /*03d2*/ 	.byte	0x3f
	.zero		1


	//   ....[49]....
        /*03d4*/ 	.word	0x0000b9a0
        /*03d8*/ 	.word	0x00000006
        /*03dc*/ 	.word	0x00000000
        /*03e0*/ 	.short	0x010a
        /*03e2*/ 	.byte	0x3f
	.zero		1


	//   ....[50]....
        /*03e4*/ 	.word	0x0000ba30
        /*03e8*/ 	.word	0x00000003
        /*03ec*/ 	.word	0x00000000
        /*03f0*/ 	.short	0x010a
        /*03f2*/ 	.byte	0x3f
	.zero		1


	//   ....[51]....
        /*03f4*/ 	.word	0x0000ba90
        /*03f8*/ 	.word	0x000000a1
        /*03fc*/ 	.word	0x00000000
        /*0400*/ 	.short	0x010a
        /*0402*/ 	.byte	0x3f
	.zero		1


	//   ....[52]....
        /*0404*/ 	.word	0x0000bae0
        /*0408*/ 	.word	0x00000003
        /*040c*/ 	.word	0x00000000
        /*0410*/ 	.short	0x010a
        /*0412*/ 	.byte	0x3f
	.zero		1


	//   ....[53]....
        /*0414*/ 	.word	0x0000bb40
        /*0418*/ 	.word	0x00000005
        /*041c*/ 	.word	0x00000000
        /*0420*/ 	.short	0x010a
        /*0422*/ 	.byte	0x3f
	.zero		1


	//   ....[54]....
        /*0424*/ 	.word	0x0000bb90
        /*0428*/ 	.word	0x000000a1
        /*042c*/ 	.word	0x00000010
        /*0430*/ 	.short	0x010a
        /*0432*/ 	.byte	0x3f
	.zero		1


	//   ....[55]....
        /*0434*/ 	.word	0x0000bc60
        /*0438*/ 	.word	0x0000000a
        /*043c*/ 	.word	0x00000058
        /*0440*/ 	.short	0x010a
        /*0442*/ 	.byte	0x3f
	.zero		1


	//   ....[56]....
        /*0444*/ 	.word	0x0000bd30
        /*0448*/ 	.word	0x00000009
        /*044c*/ 	.word	0x00000000
        /*0450*/ 	.short	0x010a
        /*0452*/ 	.byte	0x3f
	.zero		1


	//   ....[57]....
        /*0454*/ 	.word	0x0000bd80
        /*0458*/ 	.word	0x00000008
        /*045c*/ 	.word	0x00000000
        /*0460*/ 	.short	0x010a
        /*0462*/ 	.byte	0x3f
	.zero		1


	//   ....[58]....
        /*0464*/ 	.word	0x0000bdd0
        /*0468*/ 	.word	0x00000009
        /*046c*/ 	.word	0x00000000
        /*0470*/ 	.short	0x010a
        /*0472*/ 	.byte	0x3f
	.zero		1


	//   ....[59]....
        /*0474*/ 	.word	0x0000be20
        /*0478*/ 	.word	0x00000008
        /*047c*/ 	.word	0x00000000
        /*0480*/ 	.short	0x010a
        /*0482*/ 	.byte	0x3f
	.zero		1


	//   ....[60]....
        /*0484*/ 	.word	0x0000be70
        /*0488*/ 	.word	0x00000009
        /*048c*/ 	.word	0x00000000
        /*0490*/ 	.short	0x010a
        /*0492*/ 	.byte	0x3f
	.zero		1


	//   ....[61]....
        /*0494*/ 	.word	0x0000bec0
        /*0498*/ 	.word	0x00000008
        /*049c*/ 	.word	0x00000000
        /*04a0*/ 	.short	0x010a
        /*04a2*/ 	.byte	0x3f
	.zero		1


	//   ....[62]....
        /*04a4*/ 	.word	0x0000bf10
        /*04a8*/ 	.word	0x00000009
        /*04ac*/ 	.word	0x00000000
        /*04b0*/ 	.short	0x010a
        /*04b2*/ 	.byte	0x3f
	.zero		1


	//   ....[63]....
        /*04b4*/ 	.word	0x0000bf60
        /*04b8*/ 	.word	0x00000008
        /*04bc*/ 	.word	0x00000000
        /*04c0*/ 	.short	0x010a
        /*04c2*/ 	.byte	0x3f
	.zero		1


	//   ....[64]....
        /*04c4*/ 	.word	0x0000bfb0
        /*04c8*/ 	.word	0x00000009
        /*04cc*/ 	.word	0x00000000
        /*04d0*/ 	.short	0x010a
        /*04d2*/ 	.byte	0x3f
	.zero		1


	//   ....[65]....
        /*04d4*/ 	.word	0x0000c000
        /*04d8*/ 	.word	0x00000006
        /*04dc*/ 	.word	0x00000000
        /*04e0*/ 	.short	0x010a
        /*04e2*/ 	.byte	0x3f
	.zero		1


	//----- nvinfo : EIATTR_NUM_MBARRIERS
	.align		4
.L_37:
        /*04e4*/ 	.byte	0x03, 0x38
        /*04e6*/ 	.short	0x001c


	//----- nvinfo : EIATTR_EXIT_INSTR_OFFSETS
	.align		4
        /*04e8*/ 	.byte	0x04, 0x1c
        /*04ea*/ 	.short	(.L_39 - .L_38)


	//   ....[0]....
.L_38:
        /*04ec*/ 	.word	0x00001520


	//   ....[1]....
        /*04f0*/ 	.word	0x00001580


	//   ....[2]....
        /*04f4*/ 	.word	0x0000a4f0


	//   ....[3]....
        /*04f8*/ 	.word	0x0000a520


	//   ....[4]....
        /*04fc*/ 	.word	0x0000ba80


	//----- nvinfo : EIATTR_MAX_THREADS
	.align		4
.L_39:
        /*0500*/ 	.byte	0x04, 0x05
        /*0502*/ 	.short	(.L_41 - .L_40)
.L_40:
        /*0504*/ 	.word	0x00000180
        /*0508*/ 	.word	0x00000001
        /*050c*/ 	.word	0x00000001


	//----- nvinfo : EIATTR_CRS_STACK_SIZE
	.align		4
.L_41:
        /*0510*/ 	.byte	0x04, 0x1e
        /*0512*/ 	.short	(.L_43 - .L_42)
.L_42:
        /*0514*/ 	.word	0x00000000


	//----- nvinfo : EIATTR_CBANK_PARAM_SIZE
	.align		4
.L_43:
        /*0518*/ 	.byte	0x03, 0x19
        /*051a*/ 	.short	0x0470


	//----- nvinfo : EIATTR_PARAM_CBANK
	.align		4
        /*051c*/ 	.byte	0x04, 0x0a
        /*051e*/ 	.short	(.L_45 - .L_44)
	.align		4
.L_44:
        /*0520*/ 	.word	index@(.nv.constant0._ZN7cutlass13device_kernelINS_4gemm6kernel13GemmUniversalIN4cute5tupleIJiiiiEEENS1_10collective13CollectiveMmaINS1_34MainloopSm90TmaGmmaWarpSpecializedILi11ENS5_IJNS4_1CILi4EEENSA_ILi2EEENSA_ILi1EEEEEENS1_32KernelTmaWarpSpecializedPingpongEEENS5_IJNSA_ILi64EEENSA_ILi256EEENSA_ILi32EEEEEENS_6half_tENS5_IJlSD_lEEESL_SM_NS4_8TiledMMAINS4_8MMA_AtomIJNS4_4SM904GMMA26MMA_64x256x16_F32F16F16_SSILNSQ_5MajorE0ELSS_0ELNSQ_7ScaleInE1ELST_1EEEEEENS4_6LayoutINS5_IJSD_SD_SD_EEENS5_IJNSA_ILi0EEESY_SY_EEEEENS5_IJNS4_10UnderscoreES11_S11_EEEEENS4_23SM90_TMA_LOAD_MULTICASTENS4_14ComposedLayoutINS4_7SwizzleILi2ELi4ELi3EEENS4_18smem_ptr_flag_bitsILi16EEENSW_INS5_IJNSA_ILi8EEESJ_EEENS5_IJSJ_SD_EEEEEEEvNS4_8identityES14_S1E_vS1F_EENS_8epilogue10collective6detail29Sm90TmaWarpSpecializedAdapterINS1I_15DefaultEpilogueISL_SM_SM_NS1H_6thread17LinearCombinationISL_Li1EffLNS1M_9ScaleType4KindE0ELNS_15FloatRoundStyleE2ESL_EENS1_15EpilogueDefaultEEEEEvvEEEEvNT_6ParamsE)
        /*0524*/ 	.short	0x0210
        /*0526*/ 	.short	0x0470


	//----- nvinfo : EIATTR_SW_WAR
	.align		4
.L_45:
        /*0528*/ 	.byte	0x04, 0x36
        /*052a*/ 	.short	(.L_47 - .L_46)
.L_46:
        /*052c*/ 	.word	0x00000008
.L_47:


//--------------------- .nv.callgraph             --------------------------
	.section	.nv.callgraph,"",@"SHT_CUDA_CALLGRAPH"
	.align	4
	.sectionentsize	8
	.align		4
        /*0000*/ 	.word	0x00000000
	.align		4
        /*0004*/ 	.word	0xffffffff
	.align		4
        /*0008*/ 	.word	index@(_ZN7cutlass13device_kernelINS_4gemm6kernel13GemmUniversalIN4cute5tupleIJiiiiEEENS1_10collective13CollectiveMmaINS1_34MainloopSm90TmaGmmaWarpSpecializedILi11ENS5_IJNS4_1CILi4EEENSA_ILi2EEENSA_ILi1EEEEEENS1_32KernelTmaWarpSpecializedPingpongEEENS5_IJNSA_ILi64EEENSA_ILi256EEENSA_ILi32EEEEEENS_6half_tENS5_IJlSD_lEEESL_SM_NS4_8TiledMMAINS4_8MMA_AtomIJNS4_4SM904GMMA26MMA_64x256x16_F32F16F16_SSILNSQ_5MajorE0ELSS_0ELNSQ_7ScaleInE1ELST_1EEEEEENS4_6LayoutINS5_IJSD_SD_SD_EEENS5_IJNSA_ILi0EEESY_SY_EEEEENS5_IJNS4_10UnderscoreES11_S11_EEEEENS4_23SM90_TMA_LOAD_MULTICASTENS4_14ComposedLayoutINS4_7SwizzleILi2ELi4ELi3EEENS4_18smem_ptr_flag_bitsILi16EEENSW_INS5_IJNSA_ILi8EEESJ_EEENS5_IJSJ_SD_EEEEEEEvNS4_8identityES14_S1E_vS1F_EENS_8epilogue10collective6detail29Sm90TmaWarpSpecializedAdapterINS1I_15DefaultEpilogueISL_SM_SM_NS1H_6thread17LinearCombinationISL_Li1EffLNS1M_9ScaleType4KindE0ELNS_15FloatRoundStyleE2ESL_EENS1_15EpilogueDefaultEEEEEvvEEEEvNT_6ParamsE)
	.align		4
        /*000c*/ 	.word	index@(__assertfail)
	.align		4
        /*0010*/ 	.word	0x00000000
	.align		4
        /*0014*/ 	.word	0xfffffffe
	.align		4
        /*0018*/ 	.word	0x00000000
	.align		4
        /*001c*/ 	.word	0xfffffffd
	.align		4
        /*0020*/ 	.word	0x00000000
	.align		4
        /*0024*/ 	.word	0xfffffffc


//--------------------- .nv.constant4             --------------------------
	.section	.nv.constant4,"a",@progbits
	.align	8
	.align		8
.nv.constant4:
        /*0000*/ 	.dword	__assertfail
	.align		8
        /*0008*/ 	.dword	__unnamed_1
	.align		8
        /*0010*/ 	.dword	_ZN40_INTERNAL_8ad23cfb_4_k_cu_c5fe196c_210704cuda3std3__45__cpo5beginE
	.align		8
        /*0018*/ 	.dword	_ZN40_INTERNAL_8ad23cfb_4_k_cu_c5fe196c_210704cuda3std3__45__cpo3endE
	.align		8
        /*0020*/ 	.dword	_ZN40_INTERNAL_8ad23cfb_4_k_cu_c5fe196c_210704cuda3std3__45__cpo6cbeginE
	.align		8
        /*0028*/ 	.dword	_ZN40_INTERNAL_8ad23cfb_4_k_cu_c5fe196c_210704cuda3std3__45__cpo4cendE
	.align		8
        /*0030*/ 	.dword	_ZN40_INTERNAL_8ad23cfb_4_k_cu_c5fe196c_210704cuda3std3__442_GLOBAL__N__8ad23cfb_4_k_cu_c5fe196c_210706ignoreE
	.align		8
        /*0038*/ 	.dword	_ZN40_INTERNAL_8ad23cfb_4_k_cu_c5fe196c_210704cuda3std3__419piecewise_constructE
	.align		8
        /*0040*/ 	.dword	_ZN40_INTERNAL_8ad23cfb_4_k_cu_c5fe196c_210704cuda3std3__48in_placeE
	.align		8
        /*0048*/ 	.dword	_ZN40_INTERNAL_8ad23cfb_4_k_cu_c5fe196c_210704cuda3std6ranges3__45__cpo4swapE
	.align		8
        /*0050*/ 	.dword	_ZN40_INTERNAL_8ad23cfb_4_k_cu_c5fe196c_210704cuda3std6ranges3__45__cpo9iter_moveE
	.align		8
        /*0058*/ 	.dword	_ZN40_INTERNAL_8ad23cfb_4_k_cu_c5fe196c_210704cute7productE
	.align		8
        /*0060*/ 	.dword	_ZN40_INTERNAL_8ad23cfb_4_k_cu_c5fe196c_210704cute1_E
	.align		8
        /*0068*/ 	.dword	$str$22
	.align		8
        /*0070*/ 	.dword	$str$23


//--------------------- .text._ZN7cutlass13device_kernelINS_4gemm6kernel13GemmUniversalIN4cute5tupleIJiiiiEEENS1_10collective13CollectiveMmaINS1_34MainloopSm90TmaGmmaWarpSpecializedILi11ENS5_IJNS4_1CILi4EEENSA_ILi2EEENSA_ILi1EEEEEENS1_32KernelTmaWarpSpecializedPingpongEEENS5_IJNSA_ILi64EEENSA_ILi256EEENSA_ILi32EEEEEENS_6half_tENS5_IJlSD_lEEESL_SM_NS4_8TiledMMAINS4_8MMA_AtomIJNS4_4SM904GMMA26MMA_64x256x16_F32F16F16_SSILNSQ_5MajorE0ELSS_0ELNSQ_7ScaleInE1ELST_1EEEEEENS4_6LayoutINS5_IJSD_SD_SD_EEENS5_IJNSA_ILi0EEESY_SY_EEEEENS5_IJNS4_10UnderscoreES11_S11_EEEEENS4_23SM90_TMA_LOAD_MULTICASTENS4_14ComposedLayoutINS4_7SwizzleILi2ELi4ELi3EEENS4_18smem_ptr_flag_bitsILi16EEENSW_INS5_IJNSA_ILi8EEESJ_EEENS5_IJSJ_SD_EEEEEEEvNS4_8identityES14_S1E_vS1F_EENS_8epilogue10collective6detail29Sm90TmaWarpSpecializedAdapterINS1I_15DefaultEpilogueISL_SM_SM_NS1H_6thread17LinearCombinationISL_Li1EffLNS1M_9ScaleType4KindE0ELNS_15FloatRoundStyleE2ESL_EENS1_15EpilogueDefaultEEEEEvvEEEEvNT_6ParamsE --------------------------
	.section	.text._ZN7cutlass13device_kernelINS_4gemm6kernel13GemmUniversalIN4cute5tupleIJiiiiEEENS1_10collective13CollectiveMmaINS1_34MainloopSm90TmaGmmaWarpSpecializedILi11ENS5_IJNS4_1CILi4EEENSA_ILi2EEENSA_ILi1EEEEEENS1_32KernelTmaWarpSpecializedPingpongEEENS5_IJNSA_ILi64EEENSA_ILi256EEENSA_ILi32EEEEEENS_6half_tENS5_IJlSD_lEEESL_SM_NS4_8TiledMMAINS4_8MMA_AtomIJNS4_4SM904GMMA26MMA_64x256x16_F32F16F16_SSILNSQ_5MajorE0ELSS_0ELNSQ_7ScaleInE1ELST_1EEEEEENS4_6LayoutINS5_IJSD_SD_SD_EEENS5_IJNSA_ILi0EEESY_SY_EEEEENS5_IJNS4_10UnderscoreES11_S11_EEEEENS4_23SM90_TMA_LOAD_MULTICASTENS4_14ComposedLayoutINS4_7SwizzleILi2ELi4ELi3EEENS4_18smem_ptr_flag_bitsILi16EEENSW_INS5_IJNSA_ILi8EEESJ_EEENS5_IJSJ_SD_EEEEEEEvNS4_8identityES14_S1E_vS1F_EENS_8epilogue10collective6detail29Sm90TmaWarpSpecializedAdapterINS1I_15DefaultEpilogueISL_SM_SM_NS1H_6thread17LinearCombinationISL_Li1EffLNS1M_9ScaleType4KindE0ELNS_15FloatRoundStyleE2ESL_EENS1_15EpilogueDefaultEEEEEvvEEEEvNT_6ParamsE,"ax",@progbits
	.align	128
.text._ZN7cutlass13device_kernelINS_4gemm6kernel13GemmUniversalIN4cute5tupleIJiiiiEEENS1_10collective13CollectiveMmaINS1_34MainloopSm90TmaGmmaWarpSpecializedILi11ENS5_IJNS4_1CILi4EEENSA_ILi2EEENSA_ILi1EEEEEENS1_32KernelTmaWarpSpecializedPingpongEEENS5_IJNSA_ILi64EEENSA_ILi256EEENSA_ILi32EEEEEENS_6half_tENS5_IJlSD_lEEESL_SM_NS4_8TiledMMAINS4_8MMA_AtomIJNS4_4SM904GMMA26MMA_64x256x16_F32F16F16_SSILNSQ_5MajorE0ELSS_0ELNSQ_7ScaleInE1ELST_1EEEEEENS4_6LayoutINS5_IJSD_SD_SD_EEENS5_IJNSA_ILi0EEESY_SY_EEEEENS5_IJNS4_10UnderscoreES11_S11_EEEEENS4_23SM90_TMA_LOAD_MULTICASTENS4_14ComposedLayoutINS4_7SwizzleILi2ELi4ELi3EEENS4_18smem_ptr_flag_bitsILi16EEENSW_INS5_IJNSA_ILi8EEESJ_EEENS5_IJSJ_SD_EEEEEEEvNS4_8identityES14_S1E_vS1F_EENS_8epilogue10collective6detail29Sm90TmaWarpSpecializedAdapterINS1I_15DefaultEpilogueISL_SM_SM_NS1H_6thread17LinearCombinationISL_Li1EffLNS1M_9ScaleType4KindE0ELNS_15FloatRoundStyleE2ESL_EENS1_15EpilogueDefaultEEEEEvvEEEEvNT_6ParamsE:
        .type           _ZN7cutlass13device_kernelINS_4gemm6kernel13GemmUniversalIN4cute5tupleIJiiiiEEENS1_10collective13CollectiveMmaINS1_34MainloopSm90TmaGmmaWarpSpecializedILi11ENS5_IJNS4_1CILi4EEENSA_ILi2EEENSA_ILi1EEEEEENS1_32KernelTmaWarpSpecializedPingpongEEENS5_IJNSA_ILi64EEENSA_ILi256EEENSA_ILi32EEEEEENS_6half_tENS5_IJlSD_lEEESL_SM_NS4_8TiledMMAINS4_8MMA_AtomIJNS4_4SM904GMMA26MMA_64x256x16_F32F16F16_SSILNSQ_5MajorE0ELSS_0ELNSQ_7ScaleInE1ELST_1EEEEEENS4_6LayoutINS5_IJSD_SD_SD_EEENS5_IJNSA_ILi0EEESY_SY_EEEEENS5_IJNS4_10UnderscoreES11_S11_EEEEENS4_23SM90_TMA_LOAD_MULTICASTENS4_14ComposedLayoutINS4_7SwizzleILi2ELi4ELi3EEENS4_18smem_ptr_flag_bitsILi16EEENSW_INS5_IJNSA_ILi8EEESJ_EEENS5_IJSJ_SD_EEEEEEEvNS4_8identityES14_S1E_vS1F_EENS_8epilogue10collective6detail29Sm90TmaWarpSpecializedAdapterINS1I_15DefaultEpilogueISL_SM_SM_NS1H_6thread17LinearCombinationISL_Li1EffLNS1M_9ScaleType4KindE0ELNS_15FloatRoundStyleE2ESL_EENS1_15EpilogueDefaultEEEEEvvEEEEvNT_6ParamsE,@function
        .size           _ZN7cutlass13device_kernelINS_4gemm6kernel13GemmUniversalIN4cute5tupleIJiiiiEEENS1_10collective13CollectiveMmaINS1_34MainloopSm90TmaGmmaWarpSpecializedILi11ENS5_IJNS4_1CILi4EEENSA_ILi2EEENSA_ILi1EEEEEENS1_32KernelTmaWarpSpecializedPingpongEEENS5_IJNSA_ILi64EEENSA_ILi256EEENSA_ILi32EEEEEENS_6half_tENS5_IJlSD_lEEESL_SM_NS4_8TiledMMAINS4_8MMA_AtomIJNS4_4SM904GMMA26MMA_64x256x16_F32F16F16_SSILNSQ_5MajorE0ELSS_0ELNSQ_7ScaleInE1ELST_1EEEEEENS4_6LayoutINS5_IJSD_SD_SD_EEENS5_IJNSA_ILi0EEESY_SY_EEEEENS5_IJNS4_10UnderscoreES11_S11_EEEEENS4_23SM90_TMA_LOAD_MULTICASTENS4_14ComposedLayoutINS4_7SwizzleILi2ELi4ELi3EEENS4_18smem_ptr_flag_bitsILi16EEENSW_INS5_IJNSA_ILi8EEESJ_EEENS5_IJSJ_SD_EEEEEEEvNS4_8identityES14_S1E_vS1F_EENS_8epilogue10collective6detail29Sm90TmaWarpSpecializedAdapterINS1I_15DefaultEpilogueISL_SM_SM_NS1H_6thread17LinearCombinationISL_Li1EffLNS1M_9ScaleType4KindE0ELNS_15FloatRoundStyleE2ESL_EENS1_15EpilogueDefaultEEEEEvvEEEEvNT_6ParamsE,(.L_x_344 - _ZN7cutlass13device_kernelINS_4gemm6kernel13GemmUniversalIN4cute5tupleIJiiiiEEENS1_10collective13CollectiveMmaINS1_34MainloopSm90TmaGmmaWarpSpecializedILi11ENS5_IJNS4_1CILi4EEENSA_ILi2EEENSA_ILi1EEEEEENS1_32KernelTmaWarpSpecializedPingpongEEENS5_IJNSA_ILi64EEENSA_ILi256EEENSA_ILi32EEEEEENS_6half_tENS5_IJlSD_lEEESL_SM_NS4_8TiledMMAINS4_8MMA_AtomIJNS4_4SM904GMMA26MMA_64x256x16_F32F16F16_SSILNSQ_5MajorE0ELSS_0ELNSQ_7ScaleInE1ELST_1EEEEEENS4_6LayoutINS5_IJSD_SD_SD_EEENS5_IJNSA_ILi0EEESY_SY_EEEEENS5_IJNS4_10UnderscoreES11_S11_EEEEENS4_23SM90_TMA_LOAD_MULTICASTENS4_14ComposedLayoutINS4_7SwizzleILi2ELi4ELi3EEENS4_18smem_ptr_flag_bitsILi16EEENSW_INS5_IJNSA_ILi8EEESJ_EEENS5_IJSJ_SD_EEEEEEEvNS4_8identityES14_S1E_vS1F_EENS_8epilogue10collective6detail29Sm90TmaWarpSpecializedAdapterINS1I_15DefaultEpilogueISL_SM_SM_NS1H_6thread17LinearCombinationISL_Li1EffLNS1M_9ScaleType4KindE0ELNS_15FloatRoundStyleE2ESL_EENS1_15EpilogueDefaultEEEEEvvEEEEvNT_6ParamsE)
        .other          _ZN7cutlass13device_kernelINS_4gemm6kernel13GemmUniversalIN4cute5tupleIJiiiiEEENS1_10collective13CollectiveMmaINS1_34MainloopSm90TmaGmmaWarpSpecializedILi11ENS5_IJNS4_1CILi4EEENSA_ILi2EEENSA_ILi1EEEEEENS1_32KernelTmaWarpSpecializedPingpongEEENS5_IJNSA_ILi64EEENSA_ILi256EEENSA_ILi32EEEEEENS_6half_tENS5_IJlSD_lEEESL_SM_NS4_8TiledMMAINS4_8MMA_AtomIJNS4_4SM904GMMA26MMA_64x256x16_F32F16F16_SSILNSQ_5MajorE0ELSS_0ELNSQ_7ScaleInE1ELST_1EEEEEENS4_6LayoutINS5_IJSD_SD_SD_EEENS5_IJNSA_ILi0EEESY_SY_EEEEENS5_IJNS4_10UnderscoreES11_S11_EEEEENS4_23SM90_TMA_LOAD_MULTICASTENS4_14ComposedLayoutINS4_7SwizzleILi2ELi4ELi3EEENS4_18smem_ptr_flag_bitsILi16EEENSW_INS5_IJNSA_ILi8EEESJ_EEENS5_IJSJ_SD_EEEEEEEvNS4_8identityES14_S1E_vS1F_EENS_8epilogue10collective6detail29Sm90TmaWarpSpecializedAdapterINS1I_15DefaultEpilogueISL_SM_SM_NS1H_6thread17LinearCombinationISL_Li1EffLNS1M_9ScaleType4KindE0ELNS_15FloatRoundStyleE2ESL_EENS1_15EpilogueDefaultEEEEEvvEEEEvNT_6ParamsE,@"STO_CUDA_ENTRY STV_DEFAULT"
_ZN7cutlass13device_kernelINS_4gemm6kernel13GemmUniversalIN4cute5tupleIJiiiiEEENS1_10collective13CollectiveMmaINS1_34MainloopSm90TmaGmmaWarpSpecializedILi11ENS5_IJNS4_1CILi4EEENSA_ILi2EEENSA_ILi1EEEEEENS1_32KernelTmaWarpSpecializedPingpongEEENS5_IJNSA_ILi64EEENSA_ILi256EEENSA_ILi32EEEEEENS_6half_tENS5_IJlSD_lEEESL_SM_NS4_8TiledMMAINS4_8MMA_AtomIJNS4_4SM904GMMA26MMA_64x256x16_F32F16F16_SSILNSQ_5MajorE0ELSS_0ELNSQ_7ScaleInE1ELST_1EEEEEENS4_6LayoutINS5_IJSD_SD_SD_EEENS5_IJNSA_ILi0EEESY_SY_EEEEENS5_IJNS4_10UnderscoreES11_S11_EEEEENS4_23SM90_TMA_LOAD_MULTICASTENS4_14ComposedLayoutINS4_7SwizzleILi2ELi4ELi3EEENS4_18smem_ptr_flag_bitsILi16EEENSW_INS5_IJNSA_ILi8EEESJ_EEENS5_IJSJ_SD_EEEEEEEvNS4_8identityES14_S1E_vS1F_EENS_8epilogue10collective6detail29Sm90TmaWarpSpecializedAdapterINS1I_15DefaultEpilogueISL_SM_SM_NS1H_6thread17LinearCombinationISL_Li1EffLNS1M_9ScaleType4KindE0ELNS_15FloatRoundStyleE2ESL_EENS1_15EpilogueDefaultEEEEEvvEEEEvNT_6ParamsE:
[----:B------:R-:W0:Y:S02]  /*0000*/  LDC R1, c[0x0][0x28] ;  /* 0x00000a00ff017b82 */ /* 0x000e240000000800 */
[----:B0-----:R-:W-:Y:S01]  /*0010*/  VIADD R1, R1, 0xfffffff8 ;  /* 0xfffffff801017836 */ /* 0x001fe20000000000 */
[----:B------:R-:W0:Y:S01]  /*0020*/  S2R R4, SR_TID.X ;  /* 0x0000000000047919 */ /* 0x000e220000002100 */
[----:B------:R-:W-:Y:S01]  /*0030*/  ELECT P0, URZ, PT ;  /* 0x00000000003f782f */ /* 0x000fe20003800000 */
[----:B------:R-:W-:Y:S01]  /*0040*/  BSSY B0, `(.L_x_0) ;  /* 0x000000f000007945 */ /* 0x000fe20003800000 */
[--C-:B0-----:R-:W-:Y:S02]  /*0050*/  SHF.R.U32.HI R2, RZ, 0x5, R4.reuse ;  /* 0x00000005ff027819 */ /* 0x101fe40000011604 */
[----:B------:R-:W-:-:S03]  /*0060*/  SHF.R.U32.HI R7, RZ, 0x7, R4 ;  /* 0x00000007ff077819 */ /* 0x000fc60000011604 */
[----:B------:R-:W0:Y:S04]  /*0070*/  SHFL.IDX PT, R5, R2, RZ, 0x1f ;  /* 0x00001fff02057589 */ /* 0x000e2800000e0000 */
[----:B------:R1:W2:Y:S01]  /*0080*/  SHFL.IDX PT, R10, R7, RZ, 0x1f ;  /* 0x00001fff070a7589 */ /* 0x0002a200000e0000 */
[----:B0-----:R-:W-:-:S13]  /*0090*/  ISETP.NE.OR P0, PT, R5, RZ, !P0 ;  /* 0x000000ff0500720c */ /* 0x001fda0004705670 */
[----:B-12---:R-:W-:Y:S05]  /*00a0*/  @P0 BRA `(.L_x_1) ;  /* 0x0000000000200947 */ /* 0x006fea0003800000 */
[----:B------:R-:W-:Y:S02]  /*00b0*/  ULDC.64 UR4, c[0x0][0x198] ;  /* 0x0000660000047ab9 */ /* 0x000fe40000000a00 */
[----:B------:R-:W-:Y:S02]  /*00c0*/  UIADD3 UR6, UP0, UR4, 0xf0, URZ ;  /* 0x000000f004067890 */ /* 0x000fe4000ff1e03f */
[----:B------:R-:W-:Y:S02]  /*00d0*/  UIADD3 UR4, UP1, UR4, 0x1f0, URZ ;  /* 0x000001f004047890 */ /* 0x000fe4000ff3e03f */
[----:B------:R-:W-:Y:S02]  /*00e0*/  UIADD3.X UR7, URZ, UR5, URZ, UP0, !UPT ;  /* 0x000000053f077290 */ /* 0x000fe400087fe43f */
[----:B------:R-:W-:-:S07]  /*00f0*/  UIADD3.X UR5, URZ, UR5, URZ, UP1, !UPT ;  /* 0x000000053f057290 */ /* 0x000fce0008ffe43f */
[----:B------:R0:W-:Y:S02]  /*0100*/  UTMACCTL.PF [UR6] ;  /* 0x00000000060079b9 */ /* 0x0001e40008040000 */
[----:B------:R0:W-:Y:S02]  /*0110*/  UTMACCTL.PF [UR4] ;  /* 0x00000000040079b9 */ /* 0x0001e40008040000 */
[----:B0-----:R-:W-:Y:S01]  /*0120*/  NOP ;  /* 0x0000000000007918 */ /* 0x001fe20000000000 */
.L_x_1:
[----:B------:R-:W-:Y:S05]  /*0130*/  BSYNC B0 ;  /* 0x0000000000007941 */ /* 0x000fea0003800000 */
.L_x_0:
[----:B------:R-:W0:Y:S01]  /*0140*/  SHFL.IDX PT, R8, R2, RZ, 0x1f ;  /* 0x00001fff02087589 */ /* 0x000e2200000e0000 */
[----:B------:R-:W-:-:S04]  /*0150*/  SHF.R.S32.HI R3, RZ, 0x1f, R4 ;  /* 0x0000001fff037819 */ /* 0x000fc80000011404 */
[----:B------:R-:W-:-:S04]  /*0160*/  LEA.HI R3, R3, R4, RZ, 0x7 ;  /* 0x0000000403037211 */ /* 0x000fc800078f38ff */
[----:B------:R-:W-:-:S05]  /*0170*/  LOP3.LUT R3, R3, 0xffffff80, RZ, 0xc0, !PT ;  /* 0xffffff8003037812 */ /* 0x000fca00078ec0ff */
[----:B------:R-:W-:Y:S01]  /*0180*/  IMAD.IADD R3, R4, 0x1, -R3 ;  /* 0x0000000104037824 */ /* 0x000fe200078e0a03 */
[----:B0-----:R-:W-:-:S13]  /*0190*/  ISETP.NE.AND P0, PT, R8, RZ, PT ;  /* 0x000000ff0800720c */ /* 0x001fda0003f05270 */
[----:B------:R-:W-:Y:S05]  /*01a0*/  @P0 BRA `(.L_x_2) ;  /* 0x00000000009c0947 */ /* 0x000fea0003800000 */
[----:B------:R-:W-:Y:S01]  /*01b0*/  ELECT P0, URZ, PT ;  /* 0x00000000003f782f */ /* 0x000fe20003800000 */
[----:B------:R-:W-:-:S12]  /*01c0*/  BSSY B0, `(.L_x_2) ;  /* 0x0000025000007945 */ /* 0x000fd80003800000 */
[----:B------:R-:W-:Y:S05]  /*01d0*/  @!P0 BRA `(.L_x_3) ;  /* 0x00000000008c8947 */ /* 0x000fea0003800000 */
[----:B------:R-:W0:Y:S01]  /*01e0*/  S2UR UR8, SR_CgaCtaId ;  /* 0x00000000000879c3 */ /* 0x000e220000008800 */
[----:B------:R-:W-:Y:S01]  /*01f0*/  UMOV UR4, 0x400 ;  /* 0x0000040000047882 */ /* 0x000fe20000000000 */
[----:B------:R-:W-:Y:S01]  /*0200*/  UMOV UR5, 0x1 ;  /* 0x0000000100057882 */ /* 0x000fe20000000000 */
[----:B------:R-:W-:Y:S02]  /*0210*/  UMOV UR6, 0x5 ;  /* 0x0000000500067882 */ /* 0x000fe40000000000 */
[----:B------:R-:W-:-:S04]  /*0220*/  UIADD3 UR6, -UR6, 0x100000, URZ ;  /* 0x0010000006067890 */ /* 0x000fc8000fffe13f */
[----:B------:R-:W-:Y:S02]  /*0230*/  USHF.L.U32 UR7, UR6, 0xb, URZ ;  /* 0x0000000b06077899 */ /* 0x000fe4000800063f */
[----:B------:R-:W-:Y:S02]  /*0240*/  USHF.L.U32 UR6, UR6, 0x1, URZ ;  /* 0x0000000106067899 */ /* 0x000fe4000800063f */
[----:B0-----:R-:W-:Y:S02]  /*0250*/  ULEA UR8, UR8, UR4, 0x18 ;  /* 0x0000000408087291 */ /* 0x001fe4000f8ec03f */
[----:B------:R-:W-:-:S04]  /*0260*/  UIADD3 UR4, -UR5, 0x100000, URZ ;  /* 0x0010000005047890 */ /* 0x000fc8000fffe13f */
[----:B------:R-:W-:Y:S02]  /*0270*/  USHF.L.U32 UR5, UR4, 0xb, URZ ;  /* 0x0000000b04057899 */ /* 0x000fe4000800063f */
[----:B------:R-:W-:Y:S01]  /*0280*/  USHF.L.U32 UR4, UR4, 0x1, URZ ;  /* 0x0000000104047899 */ /* 0x000fe2000800063f */
[----:B------:R-:W0:Y:S11]  /*0290*/  FENCE.VIEW.ASYNC.S ;  /* 0x00000000000073c6 */ /* 0x000e360000000000 */
[----:B0-----:R0:W1:Y:S01]  /*02a0*/  SYNCS.EXCH.64 URZ, [UR8], UR4 ;  /* 0x00000004083f75b2 */ /* 0x0010620008000100 */
[----:B------:R0:W2:Y:S01]  /*02b0*/  SYNCS.EXCH.64 URZ, [UR8+0x58], UR6 ;  /* 0x00005806083f75b2 */ /* 0x0000a20008000100 */
[----:B------:R0:W3:Y:S01]  /*02c0*/  SYNCS.EXCH.64 URZ, [UR8+0x8], UR4 ;  /* 0x00000804083f75b2 */ /* 0x0000e20008000100 */
[----:B------:R0:W4:Y:S01]  /*02d0*/  SYNCS.EXCH.64 URZ, [UR8+0x60], UR6 ;  /* 0x00006006083f75b2 */ /* 0x0001220008000100 */
[----:B------:R0:W0:Y:S01]  /*02e0*/  SYNCS.EXCH.64 URZ, [UR8+0x10], UR4 ;  /* 0x00001004083f75b2 */ /* 0x0000220008000100 */
        /* <DEDUP_REMOVED lines=17> */
[----:B------:R-:W-:Y:S01]  /*0400*/  NOP ;  /* 0x0000000000007918 */ /* 0x000fe20000000000 */
.L_x_3:
[----:B0-----:R-:W-:Y:S05]  /*0410*/  BSYNC B0 ;  /* 0x0000000000007941 */ /* 0x001fea0003800000 */
.L_x_2:
[----:B------:R-:W0:Y:S01]  /*0420*/  S2UR UR12, SR_CTAID.X ;  /* 0x00000000000c79c3 */ /* 0x000e220000002500 */
[----:B------:R-:W-:Y:S01]  /*0430*/  SHF.R.S32.HI R0, RZ, 0x1f, R3 ;  /* 0x0000001fff007819 */ /* 0x000fe20000011403 */
[----:B------:R-:W5:Y:S01]  /*0440*/  SHFL.IDX PT, R15, R2, RZ, 0x1f ;  /* 0x00001fff020f7589 */ /* 0x000f6200000e0000 */
[----:B------:R-:W-:Y:S02]  /*0450*/  SHF.R.S32.HI R11, RZ, 0x1f, R8 ;  /* 0x0000001fff0b7819 */ /* 0x000fe40000011408 */
[----:B------:R-:W-:Y:S02]  /*0460*/  ELECT P0, URZ, PT ;  /* 0x00000000003f782f */ /* 0x000fe40003800000 */
[----:B------:R-:W-:Y:S01]  /*0470*/  LEA.HI R6, R0, R3, RZ, 0x3 ;  /* 0x0000000300067211 */ /* 0x000fe200078f18ff */
[----:B------:R1:W2:Y:S01]  /*0480*/  SHFL.IDX PT, R13, R2, RZ, 0x1f ;  /* 0x00001fff020d7589 */ /* 0x0002a200000e0000 */
[----:B------:R-:W-:Y:S02]  /*0490*/  LEA.HI R11, R11, R8, RZ, 0x2 ;  /* 0x000000080b0b7211 */ /* 0x000fe400078f10ff */
[----:B------:R-:W-:-:S02]  /*04a0*/  ELECT P1, URZ, PT ;  /* 0x00000000003f782f */ /* 0x000fc40003820000 */
[--C-:B------:R-:W-:Y:S01]  /*04b0*/  SHF.R.S32.HI R9, RZ, 0x3, R6.reuse ;  /* 0x00000003ff097819 */ /* 0x100fe20000011406 */
[----:B------:R-:W-:Y:S01]  /*04c0*/  ULDC UR4, c[0x0][0x150] ;  /* 0x0000540000047ab9 */ /* 0x000fe20000000800 */
[----:B------:R-:W-:Y:S01]  /*04d0*/  SHF.R.S32.HI R12, RZ, 0x1f, R6 ;  /* 0x0000001fff0c7819 */ /* 0x000fe20000011406 */
[----:B------:R-:W3:Y:S01]  /*04e0*/  LDC R14, c[0x0][0x140] ;  /* 0x00005000ff0e7b82 */ /* 0x000ee20000000800 */
[----:B------:R-:W4:Y:S01]  /*04f0*/  S2R R6, SR_CTAID.Y ;  /* 0x0000000000067919 */ /* 0x000f220000002600 */
[----:B------:R-:W-:Y:S01]  /*0500*/  LOP3.LUT R11, R11, 0x3ffffffc, RZ, 0xc0, !PT ;  /* 0x3ffffffc0b0b7812 */ /* 0x000fe200078ec0ff */
[----:B------:R-:W-:Y:S01]  /*0510*/  UMOV UR11, 0x80 ;  /* 0x00000080000b7882 */ /* 0x000fe20000000000 */
[----:B------:R-:W-:Y:S01]  /*0520*/  LEA.HI R12, R12, R9, RZ, 0x2 ;  /* 0x000000090c0c7211 */ /* 0x000fe200078f10ff */
[----:B------:R-:W-:Y:S01]  /*0530*/  NOP ;  /* 0x0000000000007918 */ /* 0x000fe20000000000 */
[----:B-1----:R-:W-:Y:S01]  /*0540*/  SHF.R.S32.HI R2, RZ, 0x1f, R5 ;  /* 0x0000001fff027819 */ /* 0x002fe20000011405 */
[----:B------:R-:W-:Y:S01]  /*0550*/  IMAD.IADD R11, R8, 0x1, -R11 ;  /* 0x00000001080b7824 */ /* 0x000fe200078e0a0b */
[----:B------:R-:W-:Y:S01]  /*0560*/  LOP3.LUT R12, R12, 0xfffffffc, RZ, 0xc0, !PT ;  /* 0xfffffffc0c0c7812 */ /* 0x000fe200078ec0ff */
[----:B------:R-:W1:Y:S01]  /*0570*/  LDC R25, c[0x0][0x148] ;  /* 0x00005200ff197b82 */ /* 0x000e620000000800 */
[----:B------:R-:W-:Y:S01]  /*0580*/  LEA.HI R2, R2, R5, RZ, 0x2 ;  /* 0x0000000502027211 */ /* 0x000fe200078f10ff */
[----:B------:R-:W-:Y:S01]  /*0590*/  NOP ;  /* 0x0000000000007918 */ /* 0x000fe20000000000 */
[C---:B------:R-:W-:Y:S01]  /*05a0*/  VIADD R35, R10.reuse, 0xffffffff ;  /* 0xffffffff0a237836 */ /* 0x040fe20000000000 */
[----:B------:R-:W-:Y:S01]  /*05b0*/  ISETP.NE.AND P3, PT, R10, RZ, PT ;  /* 0x000000ff0a00720c */ /* 0x000fe20003f65270 */
[----:B------:R-:W-:Y:S01]  /*05c0*/  IMAD.IADD R12, R9, 0x1, -R12 ;  /* 0x00000001090c7824 */ /* 0x000fe200078e0a0c */
[----:B0-----:R-:W-:Y:S01]  /*05d0*/  I2FP.F32.U32 R9, UR12 ;  /* 0x0000000c00097c45 */ /* 0x001fe20008201000 */
[----:B------:R-:W-:Y:S01]  /*05e0*/  IMAD.MOV.U32 R153, RZ, RZ, 0x1 ;  /* 0x00000001ff997424 */ /* 0x000fe200078e00ff */
[----:B-----5:R-:W-:Y:S01]  /*05f0*/  ISETP.NE.OR P0, PT, R15, RZ, !P0 ;  /* 0x000000ff0f00720c */ /* 0x020fe20004705670 */
[----:B------:R-:W-:Y:S01]  /*0600*/  IMAD R11, R11, 0x4, R12 ;  /* 0x000000040b0b7824 */ /* 0x000fe200078e020c */
[----:B--2---:R-:W-:Y:S01]  /*0610*/  ISETP.NE.OR P1, PT, R13, RZ, !P1 ;  /* 0x000000ff0d00720c */ /* 0x004fe20004f25670 */
[----:B------:R-:W-:Y:S01]  /*0620*/  FMUL R9, R9, UR4 ;  /* 0x0000000409097c20 */ /* 0x000fe20008400000 */
[----:B------:R-:W0:Y:S01]  /*0630*/  LDC R13, c[0x0][0x144] ;  /* 0x00005100ff0d7b82 */ /* 0x000e220000000800 */
[----:B------:R-:W-:Y:S01]  /*0640*/  LOP3.LUT R2, R2, 0xfffffffc, RZ, 0xc0, !PT ;  /* 0xfffffffc02027812 */ /* 0x000fe200078ec0ff */
[----:B------:R-:W-:Y:S01]  /*0650*/  ULDC UR4, c[0x0][0x154] ;  /* 0x0000550000047ab9 */ /* 0x000fe20000000800 */
[----:B------:R-:W-:Y:S01]  /*0660*/  SHF.R.S32.HI R8, RZ, 0x1f, R11 ;  /* 0x0000001fff087819 */ /* 0x000fe2000001140b */
[----:B------:R-:W-:Y:S01]  /*0670*/  IMAD.SHL.U32 R152, R11, 0x4, RZ ;  /* 0x000000040b987824 */ /* 0x000fe200078e00ff */
[----:B------:R-:W2:Y:S01]  /*0680*/  F2I.U32.TRUNC.NTZ R9, R9 ;  /* 0x0000000900097305 */ /* 0x000ea2000020f000 */
[----:B------:R-:W-:Y:S01]  /*0690*/  IMAD.IADD R5, R5, 0x1, -R2 ;  /* 0x0000000105057824 */ /* 0x000fe200078e0a02 */
[----:B------:R-:W-:-:S02]  /*06a0*/  LEA.HI R8, R8, R11, RZ, 0x2 ;  /* 0x0000000b08087211 */ /* 0x000fc400078f10ff */
[----:B------:R-:W-:Y:S01]  /*06b0*/  VOTEU.ALL UP2, P0 ;  /* 0x00000000003f7886 */ /* 0x000fe20000040000 */
[----:B------:R-:W-:Y:S01]  /*06c0*/  LOP3.LUT R152, R11, 0xc, R152, 0x78, !PT ;  /* 0x0000000c0b987812 */ /* 0x000fe200078e7898 */
[----:B------:R-:W-:Y:S01]  /*06d0*/  VOTEU.ALL UP3, P1 ;  /* 0x00000000003f7886 */ /* 0x000fe20000860000 */
[----:B----4-:R-:W-:Y:S01]  /*06e0*/  I2FP.F32.U32 R2, R6 ;  /* 0x0000000600027245 */ /* 0x010fe20000201000 */
[----:B------:R-:W-:Y:S01]  /*06f0*/  VOTEU.ALL UP4, P1 ;  /* 0x00000000003f7886 */ /* 0x000fe20000880000 */
[----:B------:R-:W4:Y:S01]  /*0700*/  @!UP2 S2UR UR7, SR_CgaCtaId ;  /* 0x000000000007a9c3 */ /* 0x000f220000008800 */
[----:B------:R-:W-:Y:S01]  /*0710*/  LOP3.LUT R8, R8, 0xfffffffc, RZ, 0xc0, !PT ;  /* 0xfffffffc08087812 */ /* 0x000fe200078ec0ff */
[----:B------:R-:W-:Y:S01]  /*0720*/  @!UP2 UMOV UR6, 0x400 ;  /* 0x000004000006a882 */ /* 0x000fe20000000000 */
[----:B------:R-:W-:Y:S01]  /*0730*/  FMUL R2, R2, UR4 ;  /* 0x0000000402027c20 */ /* 0x000fe20008400000 */
[----:B------:R-:W-:Y:S01]  /*0740*/  UMOV UR4, 0x20 ;  /* 0x0000002000047882 */ /* 0x000fe20000000000 */
[----:B------:R-:W-:Y:S01]  /*0750*/  @!UP3 UMOV UR9, 0x400 ;  /* 0x000004000009b882 */ /* 0x000fe20000000000 */
[----:B--2---:R-:W-:Y:S01]  /*0760*/  IMAD.MOV R12, RZ, RZ, -R9 ;  /* 0x000000ffff0c7224 */ /* 0x004fe200078e0a09 */
[----:B------:R-:W-:-:S04]  /*0770*/  @!UP2 UIADD3 UR4, -UR4, 0x100000, URZ ;  /* 0x001000000404a890 */ /* 0x000fc8000fffe13f */
[----:B------:R-:W-:Y:S02]  /*0780*/  @!UP2 USHF.L.U32 UR5, UR4, 0xb, URZ ;  /* 0x0000000b0405a899 */ /* 0x000fe4000800063f */
[----:B------:R-:W-:Y:S01]  /*0790*/  @!UP2 USHF.L.U32 UR4, UR4, 0x1, URZ ;  /* 0x000000010404a899 */ /* 0x000fe2000800063f */
[----:B------:R-:W2:Y:S01]  /*07a0*/  @!UP3 S2UR UR10, SR_CgaCtaId ;  /* 0x00000000000ab9c3 */ /* 0x000ea20000008800 */
[----:B------:R-:W-:Y:S01]  /*07b0*/  IMAD.IADD R8, R11, 0x1, -R8 ;  /* 0x000000010b087824 */ /* 0x000fe200078e0a08 */
[----:B------:R-:W5:Y:S01]  /*07c0*/  F2I.U32.TRUNC.NTZ R2, R2 ;  /* 0x0000000200027305 */ /* 0x000f62000020f000 */
[----:B0-----:R-:W-:Y:S01]  /*07d0*/  IMAD R21, R13, R12, UR12 ;  /* 0x0000000c0d157e24 */ /* 0x001fe2000f8e020c */
[----:B------:R-:W-:Y:S01]  /*07e0*/  VOTEU.ALL UP5, P1 ;  /* 0x00000000003f7886 */ /* 0x000fe200008a0000 */
[----:B---3--:R-:W-:Y:S01]  /*07f0*/  ISETP.EQ.U32.AND P2, PT, R14, 0x1, PT ;  /* 0x000000010e00780c */ /* 0x008fe20003f42070 */
[----:B------:R-:W-:Y:S01]  /*0800*/  VOTEU.ALL UP0, P0 ;  /* 0x00000000003f7886 */ /* 0x000fe20000000000 */
[----:B------:R-:W-:Y:S01]  /*0810*/  VOTEU.ALL UP1, P0 ;  /* 0x00000000003f7886 */ /* 0x000fe20000020000 */
[----:B------:R-:W-:Y:S01]  /*0820*/  ISETP.NE.AND P4, PT, R8, R21, PT ;  /* 0x000000150800720c */ /* 0x000fe20003f85270 */
[----:B------:R0:W3:Y:S01]  /*0830*/  SHFL.IDX PT, R14, R7, RZ, 0x1f ;  /* 0x00001fff070e7589 */ /* 0x0000e200000e0000 */
[----:B------:R-:W-:-:S02]  /*0840*/  LOP3.LUT P0, RZ, R3, 0x7, RZ, 0xc0, !PT ;  /* 0x0000000703ff7812 */ /* 0x000fc4000780c0ff */
[----:B------:R-:W-:Y:S02]  /*0850*/  ISETP.GE.U32.AND P6, PT, R35, 0x2, PT ;  /* 0x000000022300780c */ /* 0x000fe40003fc6070 */
[----:B------:R-:W-:Y:S01]  /*0860*/  ISETP.LT.U32.AND P0, PT, R152, 0x8, !P0 ;  /* 0x000000089800780c */ /* 0x000fe20004701070 */
[----:B----4-:R-:W-:Y:S01]  /*0870*/  @!UP2 ULEA UR8, UR7, UR6, 0x18 ;  /* 0x000000060708a291 */ /* 0x010fe2000f8ec03f */
[----:B-----5:R-:W-:Y:S01]  /*0880*/  IMAD.MOV R20, RZ, RZ, -R2 ;  /* 0x000000ffff147224 */ /* 0x020fe200078e0a02 */
[----:B------:R-:W-:-:S04]  /*0890*/  @!UP3 UIADD3 UR6, -UR11, 0x100000, URZ ;  /* 0x001000000b06b890 */ /* 0x000fc8000fffe13f */
[----:B------:R-:W-:Y:S02]  /*08a0*/  @!UP3 USHF.L.U32 UR7, UR6, 0xb, URZ ;  /* 0x0000000b0607b899 */ /* 0x000fe4000800063f */
[----:B------:R-:W-:Y:S01]  /*08b0*/  @!UP3 USHF.L.U32 UR6, UR6, 0x1, URZ ;  /* 0x000000010606b899 */ /* 0x000fe2000800063f */
[----:B------:R-:W-:Y:S01]  /*08c0*/  VOTEU.ALL UP2, P1 ;  /* 0x00000000003f7886 */ /* 0x000fe20000840000 */
[----:B------:R-:W-:Y:S01]  /*08d0*/  @P4 SHF.R.S32.HI R9, RZ, 0x1f, R152 ;  /* 0x0000001fff094819 */ /* 0x000fe20000011498 */
[----:B-1----:R-:W-:Y:S01]  /*08e0*/  IMAD R2, R25, R20, R6 ;  /* 0x0000001419027224 */ /* 0x002fe200078e0206 */
[----:B--2---:R-:W-:Y:S02]  /*08f0*/  @!UP3 ULEA UR9, UR10, UR9, 0x18 ;  /* 0x000000090a09b291 */ /* 0x004fe4000f8ec03f */
[----:B------:R-:W-:Y:S01]  /*0900*/  @P4 LEA.HI R9, R9, R152, RZ, 0x2 ;  /* 0x0000009809094211 */ /* 0x000fe200078f10ff */
[----:B------:R-:W-:Y:S01]  /*0910*/  VOTEU.ALL UP3, P1 ;  /* 0x00000000003f7886 */ /* 0x000fe20000860000 */
[----:B------:R-:W-:Y:S01]  /*0920*/  ISETP.NE.AND P1, PT, R5, 0x3, PT ;  /* 0x000000030500780c */ /* 0x000fe20003f25270 */
[----:B------:R-:W1:Y:S02]  /*0930*/  FENCE.VIEW.ASYNC.S ;  /* 0x00000000000073c6 */ /* 0x000e640000000000 */
[----:B-1----:R0:W1:Y:S01]  /*0940*/  @!UP0 SYNCS.EXCH.64 URZ, [UR8+0xe0], UR4 ;  /* 0x0000e004083f85b2 */ /* 0x0020620008000100 */
[----:B------:R-:W-:-:S02]  /*0950*/  @P4 SHF.R.S32.HI R9, RZ, 0x2, R9 ;  /* 0x00000002ff094819 */ /* 0x000fc40000011409 */
[----:B------:R-:W-:Y:S02]  /*0960*/  ISETP.EQ.OR P1, PT, R5, RZ, !P1 ;  /* 0x000000ff0500720c */ /* 0x000fe40004f22670 */
[----:B------:R-:W-:Y:S02]  /*0970*/  @P4 ISETP.NE.AND P5, PT, R9, R2, PT ;  /* 0x000000020900420c */ /* 0x000fe40003fa5270 */
[----:B------:R-:W-:Y:S02]  /*0980*/  ISETP.EQ.AND P1, PT, R10, RZ, P1 ;  /* 0x000000ff0a00720c */ /* 0x000fe40000f22270 */
[----:B------:R-:W-:Y:S02]  /*0990*/  SEL R2, RZ, 0x1, !P0 ;  /* 0x00000001ff027807 */ /* 0x000fe40004000000 */
[----:B------:R-:W-:Y:S02]  /*09a0*/  @P4 SEL R153, RZ, 0x1, P5 ;  /* 0x00000001ff994807 */ /* 0x000fe40002800000 */
[----:B------:R-:W-:-:S02]  /*09b0*/  SEL R16, RZ, 0x1, !P1 ;  /* 0x00000001ff107807 */ /* 0x000fc40004800000 */
[----:B------:R-:W-:Y:S01]  /*09c0*/  LOP3.LUT R153, R153, R2, RZ, 0xc0, !PT ;  /* 0x0000000299997212 */ /* 0x000fe200078ec0ff */
[----:B------:R0:W2:Y:S01]  /*09d0*/  @!UP1 SYNCS.EXCH.64 URZ, [UR8+0xe8], UR4 ;  /* 0x0000e804083f95b2 */ /* 0x0000a20008000100 */
[----:B------:R-:W-:Y:S01]  /*09e0*/  NOP ;  /* 0x0000000000007918 */ /* 0x000fe20000000000 */
[----:B------:R-:W-:Y:S01]  /*09f0*/  SEL R16, R16, 0x2, P6 ;  /* 0x0000000210107807 */ /* 0x000fe20003000000 */
[----:B------:R0:W4:Y:S01]  /*0a00*/  @!UP2 SYNCS.EXCH.64 URZ, [UR9+0xc0], UR6 ;  /* 0x0000c006093fa5b2 */ /* 0x0001220008000100 */
[----:B------:R0:W0:Y:S01]  /*0a10*/  @!UP3 SYNCS.EXCH.64 URZ, [UR9+0xc8], UR6 ;  /* 0x0000c806093fb5b2 */ /* 0x0000220008000100 */
[----:B------:R0:W0:Y:S01]  /*0a20*/  @!UP4 SYNCS.EXCH.64 URZ, [UR9+0xd0], UR6 ;  /* 0x0000d006093fc5b2 */ /* 0x0000220008000100 */
[----:B------:R0:W0:Y:S01]  /*0a30*/  @!UP5 SYNCS.EXCH.64 URZ, [UR9+0xd8], UR6 ;  /* 0x0000d806093fd5b2 */ /* 0x0000220008000100 */
[----:B------:R-:W-:Y:S01]  /*0a40*/  NOP ;  /* 0x0000000000007918 */ /* 0x000fe20000000000 */
[----:B-1-3--:R-:W-:Y:S05]  /*0a50*/  @!P2 BRA `(.L_x_4) ;  /* 0x000000000008a947 */ /* 0x00afea0003800000 */
[----:B0-2-4-:R-:W-:Y:S01]  /*0a60*/  UCGABAR_ARV ;  /* 0x00000000000079c7 */ /* 0x015fe20008000000 */
[----:B------:R-:W-:Y:S05]  /*0a70*/  BRA `(.L_x_5) ;  /* 0x0000000000047947 */ /* 0x000fea0003800000 */
.L_x_4:
[----:B0-2-4-:R-:W-:Y:S01]  /*0a80*/  NOP ;  /* 0x0000000000007918 */ /* 0x015fe20000000000 */
.L_x_5:
[----:B------:R-:W-:Y:S01]  /*0a90*/  ULDC.64 UR4, c[0x0][0x598] ;  /* 0x0001660000047ab9 */ /* 0x000fe20000000a00 */
[----:B------:R-:W-:Y:S01]  /*0aa0*/  ULDC.64 UR36, c[0x0][0x208] ;  /* 0x0000820000247ab9 */ /* 0x000fe20000000a00 */
[----:B------:R-:W-:-:S04]  /*0ab0*/  ISETP.NE.U32.AND P0, PT, RZ, UR4, PT ;  /* 0x00000004ff007c0c */ /* 0x000fc8000bf05070 */
[----:B------:R-:W-:-:S13]  /*0ac0*/  ISETP.NE.AND.EX P0, PT, RZ, UR5, PT, P0 ;  /* 0x00000005ff007c0c */ /* 0x000fda000bf05300 */
[----:B------:R-:W-:Y:S05]  /*0ad0*/  @!P0 BRA `(.L_x_6) ;  /* 0x00000000001c8947 */ /* 0x000fea0003800000 */
[----:B------:R-:W0:Y:S02]  /*0ae0*/  LDC.64 R8, c[0x0][0x598] ;  /* 0x00016600ff087b82 */ /* 0x000e240000000a00 */
[----:B0-----:R-:W2:Y:S02]  /*0af0*/  LDG.E.64 R8, desc[UR36][R8.64] ;  /* 0x0000002408087981 */ /* 0x001ea4000c1e1b00 */
[----:B--2---:R-:W-:-:S04]  /*0b00*/  ISETP.NE.U32.AND P0, PT, R8, RZ, PT ;  /* 0x000000ff0800720c */ /* 0x004fc80003f05070 */
[----:B------:R-:W-:-:S13]  /*0b10*/  ISETP.NE.AND.EX P0, PT, R9, RZ, PT, P0 ;  /* 0x000000ff0900720c */ /* 0x000fda0003f05300 */
[----:B------:R-:W-:Y:S05]  /*0b20*/  @!P0 BRA `(.L_x_6) ;  /* 0x0000000000088947 */ /* 0x000fea0003800000 */
[----:B------:R0:W5:Y:S01]  /*0b30*/  LD.E R154, desc[UR36][R8.64] ;  /* 0x00000024089a7980 */ /* 0x000162000c101900 */
[----:B------:R-:W-:Y:S05]  /*0b40*/  BRA `(.L_x_7) ;  /* 0x0000000000247947 */ /* 0x000fea0003800000 */
.L_x_6:
[----:B------:R-:W-:Y:S02]  /*0b50*/  ULDC.64 UR4, c[0x0][0x588] ;  /* 0x0001620000047ab9 */ /* 0x000fe40000000a00 */
[----:B------:R-:W-:-:S04]  /*0b60*/  ISETP.NE.U32.AND P0, PT, RZ, UR4, PT ;  /* 0x00000004ff007c0c */ /* 0x000fc8000bf05070 */
[----:B------:R-:W-:-:S13]  /*0b70*/  ISETP.NE.AND.EX P0, PT, RZ, UR5, PT, P0 ;  /* 0x00000005ff007c0c */ /* 0x000fda000bf05300 */
[----:B------:R-:W-:Y:S05]  /*0b80*/  @!P0 BRA `(.L_x_8) ;  /* 0x00000000000c8947 */ /* 0x000fea0003800000 */
[----:B------:R-:W0:Y:S02]  /*0b90*/  LDC.64 R154, c[0x0][0x588] ;  /* 0x00016200ff9a7b82 */ /* 0x000e240000000a00 */
[----:B0-----:R1:W5:Y:S01]  /*0ba0*/  LDG.E R154, desc[UR36][R154.64] ;  /* 0x000000249a9a7981 */ /* 0x001362000c1e1900 */
[----:B------:R-:W-:Y:S05]  /*0bb0*/  BRA `(.L_x_7) ;  /* 0x0000000000087947 */ /* 0x000fea0003800000 */
.L_x_8:
[----:B------:R-:W-:Y:S02]  /*0bc0*/  ULDC UR4, c[0x0][0x580] ;  /* 0x0001600000047ab9 */ /* 0x000fe40000000800 */
[----:B------:R-:W-:-:S07]  /*0bd0*/  IMAD.U32 R154, RZ, RZ, UR4 ;  /* 0x00000004ff9a7e24 */ /* 0x000fce000f8e00ff */
.L_x_7:
[----:B------:R-:W-:Y:S02]  /*0be0*/  ULDC.64 UR4, c[0x0][0x5a0] ;  /* 0x0001680000047ab9 */ /* 0x000fe40000000a00 */
[----:B------:R-:W-:-:S04]  /*0bf0*/  ISETP.NE.U32.AND P0, PT, RZ, UR4, PT ;  /* 0x00000004ff007c0c */ /* 0x000fc8000bf05070 */
[----:B------:R-:W-:-:S13]  /*0c00*/  ISETP.NE.AND.EX P0, PT, RZ, UR5, PT, P0 ;  /* 0x00000005ff007c0c */ /* 0x000fda000bf05300 */
[----:B------:R-:W-:Y:S05]  /*0c10*/  @!P0 BRA `(.L_x_9) ;  /* 0x00000000001c8947 */ /* 0x000fea0003800000 */
[----:B0-----:R-:W0:Y:S02]  /*0c20*/  LDC.64 R8, c[0x0][0x5a0] ;  /* 0x00016800ff087b82 */ /* 0x001e240000000a00 */
[----:B0-----:R-:W2:Y:S02]  /*0c30*/  LDG.E.64 R8, desc[UR36][R8.64] ;  /* 0x0000002408087981 */ /* 0x001ea4000c1e1b00 */
[----:B--2---:R-:W-:-:S04]  /*0c40*/  ISETP.NE.U32.AND P0, PT, R8, RZ, PT ;  /* 0x000000ff0800720c */ /* 0x004fc80003f05070 */
[----:B------:R-:W-:-:S13]  /*0c50*/  ISETP.NE.AND.EX P0, PT, R9, RZ, PT, P0 ;  /* 0x000000ff0900720c */ /* 0x000fda0003f05300 */
[----:B------:R-:W-:Y:S05]  /*0c60*/  @!P0 BRA `(.L_x_9) ;  /* 0x0000000000088947 */ /* 0x000fea0003800000 */
[----:B-1----:R0:W5:Y:S01]  /*0c70*/  LD.E R155, desc[UR36][R8.64] ;  /* 0x00000024089b7980 */ /* 0x002162000c101900 */
[----:B------:R-:W-:Y:S05]  /*0c80*/  BRA `(.L_x_10) ;  /* 0x0000000000247947 */ /* 0x000fea0003800000 */
.L_x_9:
[----:B------:R-:W-:Y:S02]  /*0c90*/  ULDC.64 UR4, c[0x0][0x590] ;  /* 0x0001640000047ab9 */ /* 0x000fe40000000a00 */
[----:B------:R-:W-:-:S04]  /*0ca0*/  ISETP.NE.U32.AND P0, PT, RZ, UR4, PT ;  /* 0x00000004ff007c0c */ /* 0x000fc8000bf05070 */
[----:B------:R-:W-:-:S13]  /*0cb0*/  ISETP.NE.AND.EX P0, PT, RZ, UR5, PT, P0 ;  /* 0x00000005ff007c0c */ /* 0x000fda000bf05300 */
[----:B------:R-:W-:Y:S05]  /*0cc0*/  @!P0 BRA `(.L_x_11) ;  /* 0x00000000000c8947 */ /* 0x000fea0003800000 */
[----:B0-----:R-:W1:Y:S02]  /*0cd0*/  LDC.64 R8, c[0x0][0x590] ;  /* 0x00016400ff087b82 */ /* 0x001e640000000a00 */
[----:B-1----:R1:W5:Y:S01]  /*0ce0*/  LDG.E R155, desc[UR36][R8.64] ;  /* 0x00000024089b7981 */ /* 0x002362000c1e1900 */
[----:B------:R-:W-:Y:S05]  /*0cf0*/  BRA `(.L_x_10) ;  /* 0x0000000000087947 */ /* 0x000fea0003800000 */
.L_x_11:
[----:B------:R-:W-:Y:S02]  /*0d00*/  ULDC UR4, c[0x0][0x584] ;  /* 0x0001610000047ab9 */ /* 0x000fe40000000800 */
[----:B-1----:R-:W-:-:S07]  /*0d10*/  IMAD.U32 R155, RZ, RZ, UR4 ;  /* 0x00000004ff9b7e24 */ /* 0x002fce000f8e00ff */
.L_x_10:
[----:B------:R-:W2:Y:S01]  /*0d20*/  LDC R2, c[0x0][0x65c] ;  /* 0x00019700ff027b82 */ /* 0x000ea20000000800 */
[----:B------:R-:W-:Y:S01]  /*0d30*/  ULDC UR6, c[0x0][0x28c] ;  /* 0x0000a30000067ab9 */ /* 0x000fe20000000800 */
[----:B------:R-:W-:Y:S01]  /*0d40*/  ISETP.NE.AND P0, PT, R10, 0x2, PT ;  /* 0x000000020a00780c */ /* 0x000fe20003f05270 */
[----:B------:R-:W-:Y:S01]  /*0d50*/  UIADD3 UR6, UR6, 0x1f, URZ ;  /* 0x0000001f06067890 */ /* 0x000fe2000fffe03f */
[----:B01----:R-:W-:Y:S01]  /*0d60*/  IMAD.U32 R8, RZ, RZ, UR12 ;  /* 0x0000000cff087e24 */ /* 0x003fe2000f8e00ff */
[----:B------:R-:W-:Y:S01]  /*0d70*/  UMOV UR39, URZ ;  /* 0x0000003f00277c82 */ /* 0x000fe20008000000 */
[----:B------:R-:W-:Y:S01]  /*0d80*/  IMAD.MOV.U32 R9, RZ, RZ, RZ ;  /* 0x000000ffff097224 */ /* 0x000fe200078e00ff */
[----:B------:R-:W-:Y:S01]  /*0d90*/  USHF.R.S32.HI UR7, URZ, 0x1f, UR6 ;  /* 0x0000001f3f077899 */ /* 0x000fe20008011406 */
[----:B------:R-:W-:Y:S01]  /*0da0*/  UMOV UR38, URZ ;  /* 0x0000003f00267c82 */ /* 0x000fe20008000000 */
[----:B------:R-:W-:Y:S02]  /*0db0*/  ULDC.64 UR8, c[0x0][0x650] ;  /* 0x0001940000087ab9 */ /* 0x000fe40000000a00 */
[----:B------:R-:W-:-:S04]  /*0dc0*/  ULEA.HI UR7, UR7, UR6, URZ, 0x5 ;  /* 0x0000000607077291 */ /* 0x000fc8000f8f283f */
[----:B------:R-:W-:Y:S01]  /*0dd0*/  USHF.R.S32.HI UR40, URZ, 0x5, UR7 ;  /* 0x000000053f287899 */ /* 0x000fe20008011407 */
[----:B--2---:R-:W-:-:S13]  /*0de0*/  ISETP.NE.AND P1, PT, R2, 0x1, PT ;  /* 0x000000010200780c */ /* 0x004fda0003f25270 */
[----:B------:R-:W0:Y:S01]  /*0df0*/  @P1 LDC R19, c[0x0][0x10] ;  /* 0x00000400ff131b82 */ /* 0x000e220000000800 */
[----:B------:R-:W-:Y:S02]  /*0e00*/  @P1 IMAD.MOV.U32 R7, RZ, RZ, RZ ;  /* 0x000000ffff071224 */ /* 0x000fe400078e00ff */
[----:B------:R-:W-:-:S05]  /*0e10*/  @P1 IMAD.MOV.U32 R17, RZ, RZ, RZ ;  /* 0x000000ffff111224 */ /* 0x000fca00078e00ff */
[----:B------:R-:W1:Y:S01]  /*0e20*/  @!P1 LDC R11, c[0x0][0xc] ;  /* 0x00000300ff0b9b82 */ /* 0x000e620000000800 */
[----:B------:R-:W-:Y:S01]  /*0e30*/  ULDC UR4, c[0x0][0xc] ;  /* 0x0000030000047ab9 */ /* 0x000fe20000000800 */
[----:B------:R-:W-:Y:S02]  /*0e40*/  ULDC UR5, c[0x0][0x10] ;  /* 0x0000040000057ab9 */ /* 0x000fe40000000800 */
[----:B------:R-:W-:-:S04]  /*0e50*/  UIMAD.WIDE.U32 UR4, UR4, UR5, URZ ;  /* 0x00000005040472a5 */ /* 0x000fc8000f8e003f */
[----:B------:R-:W2:Y:S01]  /*0e60*/  LDC R2, c[0x0][0x14] ;  /* 0x00000500ff027b82 */ /* 0x000ea20000000800 */
[----:B0-----:R-:W-:-:S04]  /*0e70*/  @P1 IMAD.WIDE.U32 R18, R19, UR12, R6 ;  /* 0x0000000c13121c25 */ /* 0x001fc8000f8e0006 */
[----:B------:R-:W-:Y:S02]  /*0e80*/  @P1 IMAD.IADD R17, R19, 0x1, R17 ;  /* 0x0000000113111824 */ /* 0x000fe400078e0211 */
[----:B-1----:R-:W-:-:S04]  /*0e90*/  @!P1 IMAD.WIDE.U32 R8, R6, R11, R8 ;  /* 0x0000000b06089225 */ /* 0x002fc800078e0008 */
[----:B------:R-:W-:Y:S02]  /*0ea0*/  @!P1 IMAD.MOV.U32 R18, RZ, RZ, R8 ;  /* 0x000000ffff129224 */ /* 0x000fe400078e0008 */
[----:B------:R-:W-:Y:S02]  /*0eb0*/  @!P1 IMAD.MOV.U32 R17, RZ, RZ, R9 ;  /* 0x000000ffff119224 */ /* 0x000fe400078e0009 */
[----:B--2---:R-:W-:-:S04]  /*0ec0*/  IMAD.WIDE.U32 R12, R2, UR4, RZ ;  /* 0x00000004020c7c25 */ /* 0x004fc8000f8e00ff */
[----:B------:R-:W-:Y:S01]  /*0ed0*/  IMAD R23, R2, UR5, RZ ;  /* 0x0000000502177c24 */ /* 0x000fe2000f8e02ff */
[----:B------:R0:W-:Y:S03]  /*0ee0*/  STL.64 [R1], R12 ;  /* 0x0000000c01007387 */ /* 0x0001e60000100a00 */
[----:B------:R-:W-:Y:S01]  /*0ef0*/  IMAD.IADD R23, R13, 0x1, R23 ;  /* 0x000000010d177824 */ /* 0x000fe200078e0217 */
[----:B------:R-:W-:Y:S06]  /*0f00*/  @P0 BRA `(.L_x_12) ;  /* 0x0000000000200947 */ /* 0x000fec0003800000 */
[----:B------:R-:W-:Y:S01]  /*0f10*/  UISETP.GE.U32.AND UP0, UPT, UR40, 0xb, UPT ;  /* 0x0000000b2800788c */ /* 0x000fe2000bf06070 */
[----:B------:R-:W-:Y:S01]  /*0f20*/  IADD3 R18, P0, R18, R12, RZ ;  /* 0x0000000c12127210 */ /* 0x000fe20007f1e0ff */
[----:B------:R-:W-:Y:S01]  /*0f30*/  UIMAD.WIDE.U32 UR4, UR40, -0x45d1745d, URZ ;  /* 0xba2e8ba3280478a5 */ /* 0x000fe2000f8e003f */
[----:B------:R-:W-:-:S03]  /*0f40*/  UMOV UR38, URZ ;  /* 0x0000003f00267c82 */ /* 0x000fc60008000000 */
[----:B------:R-:W-:Y:S01]  /*0f50*/  USHF.R.U32.HI UR4, URZ, 0x3, UR5 ;  /* 0x000000033f047899 */ /* 0x000fe20008011605 */
[----:B------:R-:W-:-:S03]  /*0f60*/  IMAD.X R17, R23, 0x1, R17, P0 ;  /* 0x0000000117117824 */ /* 0x000fc600000e0611 */
[----:B------:R-:W-:Y:S02]  /*0f70*/  UIMAD UR39, UR4, -0xb, UR40 ;  /* 0xfffffff5042778a4 */ /* 0x000fe4000f8e0228 */
[----:B------:R-:W-:-:S12]  /*0f80*/  @UP0 ULOP3.LUT UR38, UR4, 0x1, URZ, 0xc0, !UPT ;  /* 0x0000000104260892 */ /* 0x000fd8000f8ec03f */
.L_x_12:
[----:B------:R-:W-:Y:S01]  /*0f90*/  ISETP.GE.U32.AND P0, PT, R18, UR8, PT ;  /* 0x0000000812007c0c */ /* 0x000fe2000bf06070 */
[----:B------:R-:W-:Y:S01]  /*0fa0*/  IMAD.MOV.U32 R19, RZ, RZ, -0x1 ;  /* 0xffffffffff137424 */ /* 0x000fe200078e00ff */
[----:B------:R-:W-:Y:S01]  /*0fb0*/  PRMT R8, RZ, 0x7610, R8 ;  /* 0x00007610ff087816 */ /* 0x000fe20000000008 */
[----:B------:R-:W-:Y:S01]  /*0fc0*/  IMAD.MOV.U32 R22, RZ, RZ, -0x1 ;  /* 0xffffffffff167424 */ /* 0x000fe200078e00ff */
[----:B------:R-:W-:Y:S01]  /*0fd0*/  ISETP.GE.U32.AND.EX P0, PT, R17, UR9, PT, P0 ;  /* 0x0000000911007c0c */ /* 0x000fe2000bf06100 */
[----:B------:R-:W-:-:S12]  /*0fe0*/  IMAD.MOV.U32 R2, RZ, RZ, -0x1 ;  /* 0xffffffffff027424 */ /* 0x000fd800078e00ff */
[----:B------:R-:W-:Y:S05]  /*0ff0*/  @P0 BRA `(.L_x_13) ;  /* 0x00000004002c0947 */ /* 0x000fea0003800000 */
[----:B------:R-:W1:Y:S01]  /*1000*/  LDC.64 R26, c[0x0][0x628] ;  /* 0x00018a00ff1a7b82 */ /* 0x000e620000000a00 */
[----:B------:R-:W-:Y:S02]  /*1010*/  IMAD.MOV.U32 R8, RZ, RZ, R18 ;  /* 0x000000ffff087224 */ /* 0x000fe400078e0012 */
[----:B------:R-:W-:-:S05]  /*1020*/  IMAD.MOV.U32 R9, RZ, RZ, R17 ;  /* 0x000000ffff097224 */ /* 0x000fca00078e0011 */
[----:B------:R-:W2:Y:S08]  /*1030*/  LDC R2, c[0x0][0x630] ;  /* 0x00018c00ff027b82 */ /* 0x000eb00000000800 */
[----:B------:R-:W3:Y:S01]  /*1040*/  LDC.64 R28, c[0x0][0x620] ;  /* 0x00018800ff1c7b82 */ /* 0x000ee20000000a00 */
[----:B-1----:R-:W-:-:S04]  /*1050*/  ISETP.NE.U32.AND P0, PT, R26, RZ, PT ;  /* 0x000000ff1a00720c */ /* 0x002fc80003f05070 */
[----:B------:R-:W-:-:S13]  /*1060*/  ISETP.NE.AND.EX P0, PT, R27, RZ, PT, P0 ;  /* 0x000000ff1b00720c */ /* 0x000fda0003f05300 */
[----:B--23--:R-:W-:Y:S05]  /*1070*/  @!P0 BRA `(.L_x_14) ;  /* 0x0000000000288947 */ /* 0x00cfea0003800000 */
[----:B0-----:R-:W0:Y:S02]  /*1080*/  LDC R13, c[0x0][0x634] ;  /* 0x00018d00ff0d7b82 */ /* 0x001e240000000800 */
[----:B0-----:R-:W-:-:S05]  /*1090*/  IADD3 R13, P0, R18, R13, RZ ;  /* 0x0000000d120d7210 */ /* 0x001fca0007f1e0ff */
[----:B------:R-:W-:-:S04]  /*10a0*/  IMAD.X R15, RZ, RZ, R17, P0 ;  /* 0x000000ffff0f7224 */ /* 0x000fc800000e0611 */
[----:B------:R-:W-:-:S04]  /*10b0*/  IMAD.WIDE.U32 R8, R15, R26, RZ ;  /* 0x0000001a0f087225 */ /* 0x000fc800078e00ff */
[----:B------:R-:W-:-:S04]  /*10c0*/  IMAD.WIDE.U32 R10, P0, R13, R27, R8 ;  /* 0x0000001b0d0a7225 */ /* 0x000fc80007800008 */
[----:B------:R-:W-:-:S04]  /*10d0*/  IMAD.WIDE.U32 R8, R13, R26, RZ ;  /* 0x0000001a0d087225 */ /* 0x000fc800078e00ff */
[----:B------:R-:W-:Y:S01]  /*10e0*/  IMAD.X R13, RZ, RZ, RZ, P0 ;  /* 0x000000ffff0d7224 */ /* 0x000fe200000e06ff */
[----:B------:R-:W-:Y:S01]  /*10f0*/  IADD3 RZ, P0, R9, R10, RZ ;  /* 0x0000000a09ff7210 */ /* 0x000fe20007f1e0ff */
[----:B------:R-:W-:-:S04]  /*1100*/  IMAD.MOV.U32 R12, RZ, RZ, R11 ;  /* 0x000000ffff0c7224 */ /* 0x000fc800078e000b */
[----:B------:R-:W-:-:S08]  /*1110*/  IMAD.WIDE.U32.X R8, R15, R27, R12, P0 ;  /* 0x0000001b0f087225 */ /* 0x000fd000000e040c */
.L_x_14:
[----:B------:R-:W1:Y:S01]  /*1120*/  LDC.64 R32, c[0x0][0x640] ;  /* 0x00019000ff207b82 */ /* 0x000e620000000a00 */
[-C--:B------:R-:W-:Y:S01]  /*1130*/  SHF.R.U64 R30, R8, R2.reuse, R9 ;  /* 0x00000002081e7219 */ /* 0x080fe20000001209 */
[----:B------:R-:W-:Y:S01]  /*1140*/  IMAD.MOV.U32 R19, RZ, RZ, R17 ;  /* 0x000000ffff137224 */ /* 0x000fe200078e0011 */
[----:B------:R-:W-:Y:S01]  /*1150*/  SHF.R.U32.HI R2, RZ, R2, R9 ;  /* 0x00000002ff027219 */ /* 0x000fe20000011609 */
[----:B------:R-:W-:Y:S01]  /*1160*/  IMAD.MOV.U32 R26, RZ, RZ, 0x1 ;  /* 0x00000001ff1a7424 */ /* 0x000fe200078e00ff */
[----:B------:R-:W-:-:S03]  /*1170*/  IADD3 R11, P0, RZ, -R30, RZ ;  /* 0x8000001eff0b7210 */ /* 0x000fc60007f1e0ff */
[----:B------:R-:W2:Y:S02]  /*1180*/  LDC R10, c[0x0][0x618] ;  /* 0x00018600ff0a7b82 */ /* 0x000ea40000000800 */
[----:B------:R-:W-:-:S04]  /*1190*/  IMAD.X R9, RZ, RZ, ~R2, P0 ;  /* 0x000000ffff097224 */ /* 0x000fc800000e0e02 */
[-C--:B------:R-:W-:Y:S02]  /*11a0*/  IMAD R2, R9, R28.reuse, RZ ;  /* 0x0000001c09027224 */ /* 0x080fe400078e02ff */
[----:B0-----:R-:W0:Y:S01]  /*11b0*/  LDC R13, c[0x0][0x608] ;  /* 0x00018200ff0d7b82 */ /* 0x001e220000000800 */
[----:B------:R-:W-:-:S04]  /*11c0*/  IMAD.WIDE.U32 R8, R11, R28, R18 ;  /* 0x0000001c0b087225 */ /* 0x000fc800078e0012 */
[----:B------:R-:W-:Y:S02]  /*11d0*/  IMAD R11, R11, R29, R2 ;  /* 0x0000001d0b0b7224 */ /* 0x000fe400078e0202 */
[----:B------:R-:W-:Y:S01]  /*11e0*/  IMAD.MOV.U32 R2, RZ, RZ, -0x1 ;  /* 0xffffffffff027424 */ /* 0x000fe200078e00ff */
[----:B------:R-:W3:Y:S01]  /*11f0*/  LDC R31, c[0x0][0x658] ;  /* 0x00019600ff1f7b82 */ /* 0x000ee20000000800 */
[----:B------:R-:W-:Y:S01]  /*1200*/  IMAD.IADD R9, R9, 0x1, R11 ;  /* 0x0000000109097824 */ /* 0x000fe200078e020b */
[----:B-1----:R-:W-:-:S04]  /*1210*/  ISETP.NE.U32.AND P0, PT, R32, RZ, PT ;  /* 0x000000ff2000720c */ /* 0x002fc80003f05070 */
[----:B------:R-:W-:Y:S02]  /*1220*/  ISETP.NE.AND.EX P0, PT, R33, RZ, PT, P0 ;  /* 0x000000ff2100720c */ /* 0x000fe40003f05300 */
[----:B------:R-:W1:Y:S01]  /*1230*/  LDC R29, c[0x0][0x600] ;  /* 0x00018000ff1d7b82 */ /* 0x000e620000000800 */
[-CC-:B--2---:R-:W-:Y:S02]  /*1240*/  SHF.R.U64 R27, R8, R10.reuse, R9.reuse ;  /* 0x0000000a081b7219 */ /* 0x184fe40000001209 */
[----:B------:R-:W-:-:S05]  /*1250*/  SHF.R.U32.HI R8, RZ, R10, R9 ;  /* 0x0000000aff087219 */ /* 0x000fca0000011609 */
[----:B------:R-:W2:Y:S01]  /*1260*/  LDC R22, c[0x0][0x648] ;  /* 0x00019200ff167b82 */ /* 0x000ea20000000800 */
[-CC-:B0-----:R-:W-:Y:S02]  /*1270*/  SHF.R.U64 R34, R27, R13.reuse, R8.reuse ;  /* 0x0000000d1b227219 */ /* 0x181fe40000001208 */
[----:B------:R-:W-:-:S05]  /*1280*/  SHF.R.U32.HI R8, RZ, R13, R8 ;  /* 0x0000000dff087219 */ /* 0x000fca0000011608 */
[----:B------:R-:W0:Y:S01]  /*1290*/  LDC R24, c[0x0][0x638] ;  /* 0x00018e00ff187b82 */ /* 0x000e220000000800 */
[-CC-:B---3--:R-:W-:Y:S02]  /*12a0*/  SHF.R.U64 R36, R34, R31.reuse, R8.reuse ;  /* 0x0000001f22247219 */ /* 0x188fe40000001208 */
[-C--:B------:R-:W-:Y:S02]  /*12b0*/  SHF.L.U32 R2, R2, R31.reuse, RZ ;  /* 0x0000001f02027219 */ /* 0x080fe400000006ff */
[----:B------:R-:W-:Y:S01]  /*12c0*/  SHF.R.U32.HI R9, RZ, R31, R8 ;  /* 0x0000001fff097219 */ /* 0x000fe20000011608 */
[----:B------:R-:W-:Y:S01]  /*12d0*/  IMAD.MOV.U32 R8, RZ, RZ, R36 ;  /* 0x000000ffff087224 */ /* 0x000fe200078e0024 */
[----:B------:R-:W-:Y:S01]  /*12e0*/  LOP3.LUT R15, RZ, R2, RZ, 0x33, !PT ;  /* 0x00000002ff0f7212 */ /* 0x000fe200078e33ff */
[----:B------:R-:W3:Y:S01]  /*12f0*/  LDC R28, c[0x0][0x610] ;  /* 0x00018400ff1c7b82 */ /* 0x000ee20000000800 */
[----:B------:R-:W-:Y:S05]  /*1300*/  @!P0 BRA `(.L_x_15) ;  /* 0x0000000000288947 */ /* 0x000fea0003800000 */
[----:B------:R-:W4:Y:S02]  /*1310*/  LDC R13, c[0x0][0x64c] ;  /* 0x00019300ff0d7b82 */ /* 0x000f240000000800 */
[----:B----4-:R-:W-:-:S05]  /*1320*/  IADD3 R13, P0, R36, R13, RZ ;  /* 0x0000000d240d7210 */ /* 0x010fca0007f1e0ff */
        /* <DEDUP_REMOVED lines=8> */
.L_x_15:
[----:B--2---:R-:W-:Y:S01]  /*13b0*/  SHF.R.U64 R7, R8, R22, R9 ;  /* 0x0000001608077219 */ /* 0x004fe20000001209 */
[----:B-1----:R-:W-:Y:S01]  /*13c0*/  VIADD R8, R29, 0xffffffff ;  /* 0xffffffff1d087836 */ /* 0x002fe20000000000 */
[----:B------:R-:W-:Y:S01]  /*13d0*/  SHF.L.U32 R2, R26, R31, RZ ;  /* 0x0000001f1a027219 */ /* 0x000fe200000006ff */
[----:B------:R-:W-:Y:S01]  /*13e0*/  @P1 IMAD R21, R25, R20, R6 ;  /* 0x0000001419151224 */ /* 0x000fe200078e0206 */
[----:B------:R-:W-:Y:S01]  /*13f0*/  LOP3.LUT R15, R34, R15, RZ, 0xc0, !PT ;  /* 0x0000000f220f7212 */ /* 0x000fe200078ec0ff */
[----:B------:R-:W-:Y:S01]  /*1400*/  IMAD.MOV R9, RZ, RZ, -R7 ;  /* 0x000000ffff097224 */ /* 0x000fe200078e0a07 */
[----:B------:R-:W-:-:S03]  /*1410*/  LOP3.LUT R8, R27, R8, RZ, 0xc0, !PT ;  /* 0x000000081b087212 */ /* 0x000fc600078ec0ff */
[----:B------:R-:W-:Y:S02]  /*1420*/  IMAD R6, R2, R7, R15 ;  /* 0x0000000702067224 */ /* 0x000fe400078e020f */
[----:B0-----:R-:W-:Y:S02]  /*1430*/  IMAD R2, R9, R24, R36 ;  /* 0x0000001809027224 */ /* 0x001fe400078e0224 */
[----:B---3--:R-:W-:Y:S02]  /*1440*/  IMAD R19, R6, R28, R21 ;  /* 0x0000001c06137224 */ /* 0x008fe400078e0215 */
[----:B------:R-:W-:Y:S02]  /*1450*/  IMAD R2, R2, R29, R8 ;  /* 0x0000001d02027224 */ /* 0x000fe400078e0208 */
[----:B------:R-:W-:-:S03]  /*1460*/  IMAD.MOV.U32 R6, RZ, RZ, 0x1 ;  /* 0x00000001ff067424 */ /* 0x000fc600078e00ff */
[----:B------:R-:W-:Y:S02]  /*1470*/  SEL R22, R2, R19, !P1 ;  /* 0x0000001302167207 */ /* 0x000fe40004800000 */
[----:B------:R-:W-:Y:S01]  /*1480*/  SEL R19, R19, R2, !P1 ;  /* 0x0000000213137207 */ /* 0x000fe20004800000 */
[----:B------:R-:W-:Y:S01]  /*1490*/  IMAD.MOV.U32 R2, RZ, RZ, R30 ;  /* 0x000000ffff027224 */ /* 0x000fe200078e001e */
[----:B------:R-:W-:-:S07]  /*14a0*/  PRMT R8, R6, 0x7610, R8 ;  /* 0x0000761006087816 */ /* 0x000fce0000000008 */
.L_x_13:
[----:B------:R-:W-:Y:S05]  /*14b0*/  @!P2 BRA `(.L_x_16) ;  /* 0x00000000000ca947 */ /* 0x000fea0003800000 */
[----:B------:R-:W-:Y:S01]  /*14c0*/  UCGABAR_WAIT ;  /* 0x0000000000007dc7 */ /* 0x000fe20008000000 */
[----:B------:R-:W-:Y:S01]  /*14d0*/  CCTL.IVALL ;  /* 0x00000000ff00798f */ /* 0x000fe20002000000 */
[----:B------:R-:W-:Y:S05]  /*14e0*/  BRA `(.L_x_17) ;  /* 0x0000000000047947 */ /* 0x000fea0003800000 */
.L_x_16:
[----:B------:R-:W-:Y:S06]  /*14f0*/  BAR.SYNC.DEFER_BLOCKING 0x0 ;  /* 0x0000000000007b1d */ /* 0x000fec0000010000 */
.L_x_17:
[----:B------:R-:W-:Y:S05]  /*1500*/  @!P3 BRA `(.L_x_18) ;  /* 0x0000008c00fcb947 */ /* 0x000fea0003800000 */
[----:B------:R-:W-:-:S13]  /*1510*/  ISETP.GT.U32.AND P0, PT, R35, 0x1, PT ;  /* 0x000000012300780c */ /* 0x000fda0003f04070 */
[----:B------:R-:W-:Y:S05]  /*1520*/  @P0 EXIT ;  /* 0x000000000000094d */ /* 0x000fea0003800000 */
.L_x_19:
[----:B------:R-:W-:-:S08]  /*1530*/  NOP ;  /* 0x0000000000007918 */ /* 0x000fd00000000000 */
[----:B------:R-:W1:Y:S02]  /*1540*/  USETMAXREG.TRY_ALLOC.CTAPOOL UP0, 0xe8 ;  /* 0x000000e8000079c8 */ /* 0x000e640008000600 */
[----:B-1----:R-:W-:-:S13]  /*1550*/  PLOP3.LUT P0, PT, PT, PT, UP0, 0x80, 0x0 ;  /* 0x000000000000781c */ /* 0x002fda0003f0f008 */
[----:B------:R-:W-:Y:S05]  /*1560*/  @!P0 BRA `(.L_x_19) ;  /* 0xfffffffc00f08947 */ /* 0x000fea000383ffff */
[----:B------:R-:W-:-:S13]  /*1570*/  LOP3.LUT P0, RZ, R8, 0xff, RZ, 0xc0, !PT ;  /* 0x000000ff08ff7812 */ /* 0x000fda000780c0ff */
[----:B------:R-:W-:Y:S05]  /*1580*/  @!P0 EXIT ;  /* 0x000000000000894d */ /* 0x000fea0003800000 */
[----:B------:R-:W1:Y:S01]  /*1590*/  S2UR UR4, SR_CgaCtaId ;  /* 0x00000000000479c3 */ /* 0x000e620000008800 */
[----:B------:R-:W-:Y:S01]  /*15a0*/  VIADD R14, R14, 0xffffffff ;  /* 0xffffffff0e0e7836 */ /* 0x000fe20000000000 */
[CC--:B------:R-:W-:Y:S01]  /*15b0*/  LEA.HI R4, R0.reuse, R3.reuse, RZ, 0x2 ;  /* 0x0000000300047211 */ /* 0x0c0fe200078f10ff */
[----:B------:R-:W-:Y:S01]  /*15c0*/  UMOV UR41, 0x400 ;  /* 0x0000040000297882 */ /* 0x000fe20000000000 */
[----:B------:R-:W-:Y:S01]  /*15d0*/  LEA.HI R0, R0, R3, RZ, 0x5 ;  /* 0x0000000300007211 */ /* 0x000fe200078f28ff */
[----:B------:R-:W-:Y:S01]  /*15e0*/  UISETP.LT.AND UP0, UPT, UR40, 0x1, UPT ;  /* 0x000000012800788c */ /* 0x000fe2000bf01270 */
[----:B------:R-:W-:Y:S01]  /*15f0*/  R2UR UR42, R14 ;  /* 0x000000000e2a72ca */ /* 0x000fe200000e0000 */
[----:B------:R-:W-:Y:S01]  /*1600*/  USHF.L.U32 UR44, UR40, 0x1, URZ ;  /* 0x00000001282c7899 */ /* 0x000fe2000800063f */
[--C-:B------:R-:W-:Y:S01]  /*1610*/  SHF.R.S32.HI R156, RZ, 0x2, R4.reuse ;  /* 0x00000002ff9c7819 */ /* 0x100fe20000011404 */
[----:B------:R-:W-:Y:S01]  /*1620*/  USEL UR43, UR40, 0x1, UP0 ;  /* 0x00000001282b7887 */ /* 0x000fe20008000000 */
[----:B------:R-:W-:-:S02]  /*1630*/  SHF.R.S32.HI R5, RZ, 0x1f, R4 ;  /* 0x0000001fff057819 */ /* 0x000fc40000011404 */
[----:B------:R-:W-:Y:S01]  /*1640*/  LOP3.LUT R158, R4, 0xfffffffc, RZ, 0xc0, !PT ;  /* 0xfffffffc049e7812 */ /* 0x000fe200078ec0ff */
[----:B------:R-:W-:Y:S01]  /*1650*/  UIADD3 UR43, -UR43, UR40, URZ ;  /* 0x000000282b2b7290 */ /* 0x000fe2000fffe13f */
[----:B------:R-:W-:Y:S02]  /*1660*/  LEA.HI R5, R5, R156, RZ, 0x3 ;  /* 0x0000009c05057211 */ /* 0x000fe400078f18ff */
[----:B------:R-:W-:Y:S01]  /*1670*/  ISETP.NE.AND P0, PT, R14, RZ, PT ;  /* 0x000000ff0e00720c */ /* 0x000fe20003f05270 */
[----:B------:R-:W-:Y:S01]  /*1680*/  IMAD.IADD R158, R3, 0x1, -R158 ;  /* 0x00000001039e7824 */ /* 0x000fe200078e0a9e */
[----:B------:R-:W-:Y:S01]  /*1690*/  LOP3.LUT R5, R5, 0xfffffff8, RZ, 0xc0, !PT ;  /* 0xfffffff805057812 */ /* 0x000fe200078ec0ff */
[----:B------:R-:W-:Y:S01]  /*16a0*/  USHF.L.U32 UR42, UR42, 0x3, URZ ;  /* 0x000000032a2a7899 */ /* 0x000fe2000800063f */
[----:B------:R-:W-:Y:S02]  /*16b0*/  LOP3.LUT R174, R16, 0x1, RZ, 0xfc, !PT ;  /* 0x0000000110ae7812 */ /* 0x000fe400078efcff */
[----:B------:R-:W-:Y:S01]  /*16c0*/  SEL R175, RZ, 0x1, P0 ;  /* 0x00000001ffaf7807 */ /* 0x000fe20000000000 */
[----:B------:R-:W-:Y:S01]  /*16d0*/  IMAD.IADD R156, R156, 0x1, -R5 ;  /* 0x000000019c9c7824 */ /* 0x000fe200078e0a05 */
[----:B-1----:R-:W-:Y:S01]  /*16e0*/  ULEA UR41, UR4, UR41, 0x18 ;  /* 0x0000002904297291 */ /* 0x002fe2000f8ec03f */
[----:B------:R-:W-:Y:S01]  /*16f0*/  SHF.R.S32.HI R5, RZ, 0x5, R0 ;  /* 0x00000005ff057819 */ /* 0x000fe20000011400 */
[----:B------:R-:W-:Y:S01]  /*1700*/  IMAD.U32 R160, RZ, RZ, UR42 ;  /* 0x0000002affa07e24 */ /* 0x000fe2000f8e00ff */
[----:B------:R-:W-:Y:S01]  /*1710*/  ULDC UR4, c[0x0][0x284] ;  /* 0x0000a10000047ab9 */ /* 0x000fe20000000800 */
[----:B------:R-:W-:Y:S01]  /*1720*/  UIADD3 UR45, UR41, 0xc0, URZ ;  /* 0x000000c0292d7890 */ /* 0x000fe2000fffe03f */
[--C-:B------:R-:W-:Y:S01]  /*1730*/  SHF.R.S32.HI R157, RZ, 0x1f, R156.reuse ;  /* 0x0000001fff9d7819 */ /* 0x100fe2000001149c */
[----:B------:R-:W-:Y:S01]  /*1740*/  IMAD R163, R5, -0x10, -R156 ;  /* 0xfffffff005a37824 */ /* 0x000fe200078e0a9c */
[----:B------:R-:W-:-:S02]  /*1750*/  LOP3.LUT R162, R160, 0x8, RZ, 0xc0, !PT ;  /* 0x00000008a0a27812 */ /* 0x000fc400078ec0ff */
[----:B------:R-:W-:Y:S01]  /*1760*/  LOP3.LUT R160, R160, 0x8, RZ, 0xc, !PT ;  /* 0x00000008a0a07812 */ /* 0x000fe200078e0cff */
[----:B------:R-:W-:Y:S01]  /*1770*/  IMAD.U32 R159, RZ, RZ, UR45 ;  /* 0x0000002dff9f7e24 */ /* 0x000fe2000f8e00ff */
[----:B------:R-:W-:Y:S01]  /*1780*/  LOP3.LUT R162, R162, 0x18, RZ, 0x3c, !PT ;  /* 0x00000018a2a27812 */ /* 0x000fe200078e3cff */
[----:B------:R-:W-:-:S04]  /*1790*/  IMAD.WIDE R156, R5, 0x10, R156 ;  /* 0x00000010059c7825 */ /* 0x000fc800078e029c */
[----:B------:R-:W-:Y:S02]  /*17a0*/  VIADD R161, R159, UR42 ;  /* 0x0000002a9fa17c36 */ /* 0x000fe40008000000 */
[----:B------:R-:W-:-:S07]  /*17b0*/  VIADD R163, R163, UR4 ;  /* 0x00000004a3a37c36 */ /* 0x000fce0008000000 */
.L_x_295:
[----:B------:R-:W-:Y:S01]  /*17c0*/  SHF.L.U32 R0, R175, 0x1f, RZ ;  /* 0x0000001faf007819 */ /* 0x000fe200000006ff */
[----:B------:R-:W-:Y:S02]  /*17d0*/  ULDC UR4, c[0x0][0x28c] ;  /* 0x0000a30000047ab9 */ /* 0x000fe40000000800 */
[----:B------:R-:W-:Y:S01]  /*17e0*/  ISETP.LT.AND P1, PT, RZ, UR4, PT ;  /* 0x00000004ff007c0c */ /* 0x000fe2000bf21270 */
[----:B------:R-:W1:Y:S02]  /*17f0*/  SYNCS.PHASECHK.TRANS64.TRYWAIT P0, [R159+UR42], R0 ;  /* 0x000000009f0075a7 */ /* 0x000e64000800016a */
[----:B-1-34-:R-:W-:Y:S10]  /*1800*/  @!P0 BRA `(.L_x_20) ;  /* 0x000000a000a08947 */ /* 0x01aff40003800000 */
.L_x_324:
[----:B------:R-:W-:Y:S05]  /*1810*/  @P1 BRA `(.L_x_21) ;  /* 0x0000000000401947 */ /* 0x000fea0003800000 */
[----:B-1----:R-:W-:Y:S01]  /*1820*/  MOV R0, 0x0 ;  /* 0x0000000000007802 */ /* 0x002fe20000000f00 */
[----:B------:R-:W-:Y:S01]  /*1830*/  ULDC.64 UR4, c[0x4][0x68] ;  /* 0x01001a0000047ab9 */ /* 0x000fe20000000a00 */
[----:B------:R-:W-:Y:S01]  /*1840*/  ULDC.64 UR6, c[0x4][0x8] ;  /* 0x0100020000067ab9 */ /* 0x000fe20000000a00 */
[----:B------:R-:W-:Y:S01]  /*1850*/  IMAD.U32 R4, RZ, RZ, UR4 ;  /* 0x00000004ff047e24 */ /* 0x000fe2000f8e00ff */
[----:B------:R1:W2:Y:S01]  /*1860*/  LDC.64 R14, c[0x4][R0] ;  /* 0x01000000000e7b82 */ /* 0x0002a20000000a00 */
[----:B------:R-:W-:Y:S01]  /*1870*/  IMAD.U32 R5, RZ, RZ, UR5 ;  /* 0x00000005ff057e24 */ /* 0x000fe2000f8e00ff */
[----:B------:R-:W-:Y:S01]  /*1880*/  ULDC.64 UR4, c[0x4][0x70] ;  /* 0x01001c0000047ab9 */ /* 0x000fe20000000a00 */
[----:B------:R-:W-:Y:S02]  /*1890*/  IMAD.U32 R10, RZ, RZ, UR6 ;  /* 0x00000006ff0a7e24 */ /* 0x000fe4000f8e00ff */
[----:B------:R-:W-:Y:S02]  /*18a0*/  IMAD.U32 R6, RZ, RZ, UR4 ;  /* 0x00000004ff067e24 */ /* 0x000fe4000f8e00ff */
[----:B------:R-:W-:-:S02]  /*18b0*/  IMAD.U32 R7, RZ, RZ, UR5 ;  /* 0x00000005ff077e24 */ /* 0x000fc4000f8e00ff */
[----:B------:R-:W-:Y:S02]  /*18c0*/  IMAD.U32 R11, RZ, RZ, UR7 ;  /* 0x00000007ff0b7e24 */ /* 0x000fe4000f8e00ff */
[----:B------:R-:W-:Y:S02]  /*18d0*/  IMAD.MOV.U32 R8, RZ, RZ, 0x1e1 ;  /* 0x000001e1ff087424 */ /* 0x000fe400078e00ff */
[----:B0-----:R-:W-:Y:S02]  /*18e0*/  IMAD.MOV.U32 R12, RZ, RZ, 0x1 ;  /* 0x00000001ff0c7424 */ /* 0x001fe400078e00ff */
[----:B-1----:R-:W-:-:S07]  /*18f0*/  IMAD.MOV.U32 R13, RZ, RZ, RZ ;  /* 0x000000ffff0d7224 */ /* 0x002fce00078e00ff */
[----:B------:R-:W-:-:S07]  /*1900*/  LEPC R20, `(.L_x_21) ;  /* 0x000000001014794e */ /* 0x000fce0000000000 */
[----:B--2--5:R-:W-:Y:S05]  /*1910*/  CALL.ABS.NOINC R14 ;  /* 0x000000000e007343 */ /* 0x024fea0003c00000 */
.L_x_21:
[----:B------:R-:W-:-:S13]  /*1920*/  ISETP.NE.AND P0, PT, R174, 0x3, PT ;  /* 0x00000003ae00780c */ /* 0x000fda0003f05270 */
[----:B------:R-:W-:Y:S05]  /*1930*/  @!P0 BRA `(.L_x_22) ;  /* 0x0000000000048947 */ /* 0x000fea0003800000 */
[----:B------:R-:W-:Y:S01]  /*1940*/  BPT.TRAP 0x1 ;  /* 0x000000040000795c */ /* 0x000fe20000300000 */
.L_x_22:
[----:B------:R-:W-:Y:S02]  /*1950*/  IMAD.U32 R3, RZ, RZ, UR39 ;  /* 0x00000027ff037e24 */ /* 0x000fe4000f8e00ff */
[----:B-1----:R-:W-:-:S03]  /*1960*/  IMAD.U32 R0, RZ, RZ, UR38 ;  /* 0x00000026ff007e24 */ /* 0x002fc6000f8e00ff */
[----:B------:R-:W-:Y:S02]  /*1970*/  LEA R3, R3, UR41, 0x3 ;  /* 0x0000002903037c11 */ /* 0x000fe4000f8e18ff */
[----:B------:R-:W-:-:S04]  /*1980*/  SHF.L.U32 R0, R0, 0x1f, RZ ;  /* 0x0000001f00007819 */ /* 0x000fc800000006ff */
[----:B------:R1:W2:Y:S01]  /*1990*/  SYNCS.PHASECHK.TRANS64.TRYWAIT P1, [R3+URZ], R0 ;  /* 0x00000000030075a7 */ /* 0x0002a2000802017f */
[----:B------:R-:W-:Y:S05]  /*19a0*/  @!P0 BRA `(.L_x_23) ;  /* 0x0000000000048947 */ /* 0x000fea0003800000 */
[----:B------:R-:W-:Y:S01]  /*19b0*/  BPT.TRAP 0x1 ;  /* 0x000000040000795c */ /* 0x000fe20000300000 */
.L_x_23:
[----:B------:R-:W-:-:S05]  /*19c0*/  IMAD.U32 R4, RZ, RZ, UR43 ;  /* 0x0000002bff047e24 */ /* 0x000fca000f8e00ff */
[----:B------:R-:W-:Y:S01]  /*19d0*/  ISETP.GE.AND P2, PT, R4, 0x1, PT ;  /* 0x000000010400780c */ /* 0x000fe20003f46270 */
[----:B--2---:R-:W-:-:S12]  /*19e0*/  @P1 BRA `(.L_x_24) ;  /* 0x0000000000081947 */ /* 0x004fd80003800000 */
[----:B------:R-:W2:Y:S02]  /*19f0*/  SYNCS.PHASECHK.TRANS64.TRYWAIT P1, [R3+URZ], R0 ;  /* 0x00000000030075a7 */ /* 0x000ea4000802017f */
[----:B--2---:R-:W-:Y:S05]  /*1a00*/  @!P1 BRA `(.L_x_25) ;  /* 0x000000a000349947 */ /* 0x004fea0003800000 */
.L_x_24:
[----:B------:R-:W-:Y:S05]  /*1a10*/  WARPSYNC.ALL ;  /* 0x0000000000007948 */ /* 0x000fea0003800000 */
[----:B------:R-:W-:Y:S01]  /*1a20*/  UIADD3 UR4, UR41, 0x180, URZ ;  /* 0x0000018029047890 */ /* 0x000fe2000fffe03f */
[----:B------:R-:W-:Y:S01]  /*1a30*/  WARPGROUP.ARRIVE ;  /* 0x00000000000079c5 */ /* 0x000fe20000000000 */
[----:B------:R-:W-:Y:S02]  /*1a40*/  UIADD3 UR5, UR41, 0xb180, URZ ;  /* 0x0000b18029057890 */ /* 0x000fe4000fffe03f */
[----:B------:R-:W-:Y:S02]  /*1a50*/  USHF.R.U32.HI UR4, URZ, 0x4, UR4 ;  /* 0x000000043f047899 */ /* 0x000fe40008011604 */
[----:B------:R-:W-:-:S02]  /*1a60*/  USHF.R.U32.HI UR5, URZ, 0x4, UR5 ;  /* 0x000000043f057899 */ /* 0x000fc40008011605 */
[----:B------:R-:W-:Y:S02]  /*1a70*/  ULOP3.LUT UR4, UR4, 0x3fff, URZ, 0xc0, !UPT ;  /* 0x00003fff04047892 */ /* 0x000fe4000f8ec03f */
[----:B------:R-:W-:Y:S02]  /*1a80*/  ULOP3.LUT UR5, UR5, 0x3fff, URZ, 0xc0, !UPT ;  /* 0x00003fff05057892 */ /* 0x000fe4000f8ec03f */
[----:B------:R-:W-:Y:S02]  /*1a90*/  ULOP3.LUT UR10, UR4, 0x10000, URZ, 0xfc, !UPT ;  /* 0x00010000040a7892 */ /* 0x000fe4000f8efc3f */
[----:B------:R-:W-:Y:S02]  /*1aa0*/  ULOP3.LUT UR9, UR5, 0x10000, URZ, 0xfc, !UPT ;  /* 0x0001000005097892 */ /* 0x000fe4000f8efc3f */
[----:B------:R-:W-:Y:S02]  /*1ab0*/  ULEA UR4, UR39, UR10, 0x8 ;  /* 0x0000000a27047291 */ /* 0x000fe4000f8e403f */
[----:B------:R-:W-:Y:S01]  /*1ac0*/  ULEA UR6, UR39, UR9, 0xa ;  /* 0x0000000927067291 */ /* 0x000fe2000f8e503f */
[----:B------:R-:W-:Y:S01]  /*1ad0*/  UMOV UR5, 0x80000020 ;  /* 0x8000002000057882 */ /* 0x000fe20000000000 */
[----:B------:R-:W-:-:S07]  /*1ae0*/  UMOV UR7, 0x80000020 ;  /* 0x8000002000077882 */ /* 0x000fce0000000000 */
[----:B------:R-:W-:Y:S01]  /*1af0*/  HGMMA.64x256x16.F32 R24, gdesc[UR4], RZ, !UPT, gsb0 ;  /* 0x03e00000041879f0 */ /* 0x000fe2000c0008ff */
[----:B------:R-:W-:Y:S02]  /*1b00*/  UIADD3 UR4, UR4, 0x2, URZ ;  /* 0x0000000204047890 */ /* 0x000fe4000fffe03f */
[----:B------:R-:W-:Y:S01]  /*1b10*/  UIADD3 UR6, UR6, 0x2, URZ ;  /* 0x0000000206067890 */ /* 0x000fe2000fffe03f */
[----:B------:R-:W-:Y:S01]  /*1b20*/  UMOV UR5, 0x80000020 ;  /* 0x8000002000057882 */ /* 0x000fe20000000000 */
[----:B------:R-:W-:Y:S01]  /*1b30*/  UMOV UR7, 0x80000020 ;  /* 0x8000002000077882 */ /* 0x000fe20000000000 */
[----:B------:R-:W-:Y:S02]  /*1b40*/  WARPGROUP.DEPBAR.LE gsb0, 0x0 ;  /* 0x00008000000079c5 */ /* 0x000fe40000010000 */
[----:B------:R-:W-:-:S15]  /*1b50*/  WARPGROUP.ARRIVE ;  /* 0x00000000000079c5 */ /* 0x000fde0000000000 */
[----:B------:R-:W-:-:S05]  /*1b60*/  NOP ;  /* 0x0000000000007918 */ /* 0x000fca0000000000 */
[----:B------:R-:W-:Y:S03]  /*1b70*/  HGMMA.64x256x16.F32 R24, gdesc[UR4], R24, gsb0 ;  /* 0x03e00000041879f0 */ /* 0x000fe60008000818 */
[----:B------:R-:W-:Y:S02]  /*1b80*/  WARPGROUP.DEPBAR.LE gsb0, 0x0 ;  /* 0x00008000000079c5 */ /* 0x000fe40000010000 */
[----:B------:R-:W-:Y:S05]  /*1b90*/  @!P2 BRA `(.L_x_26) ;  /* 0x0000000000d8a947 */ /* 0x000fea0003800000 */
[----:B------:R-:W-:Y:S01]  /*1ba0*/  UIADD3 UR4, UR39, 0x1, URZ ;  /* 0x0000000127047890 */ /* 0x000fe2000fffe03f */
[----:B-12---:R-:W-:Y:S02]  /*1bb0*/  IMAD.U32 R0, RZ, RZ, UR43 ;  /* 0x0000002bff007e24 */ /* 0x006fe4000f8e00ff */
[----:B------:R-:W-:Y:S01]  /*1bc0*/  IMAD.U32 R3, RZ, RZ, UR39 ;  /* 0x00000027ff037e24 */ /* 0x000fe2000f8e00ff */
[----:B------:R-:W-:-:S04]  /*1bd0*/  UISETP.NE.AND UP0, UPT, UR4, 0xb, UPT ;  /* 0x0000000b0400788c */ /* 0x000fc8000bf05270 */
[----:B------:R-:W-:Y:S02]  /*1be0*/  USEL UR5, URZ, 0x1, UP0 ;  /* 0x000000013f057887 */ /* 0x000fe40008000000 */
[----:B------:R-:W-:Y:S02]  /*1bf0*/  USEL UR8, UR4, URZ, UP0 ;  /* 0x0000003f04087287 */ /* 0x000fe40008000000 */
[----:B------:R-:W-:-:S06]  /*1c00*/  ULOP3.LUT UR5, UR38, UR5, URZ, 0x3c, !UPT ;  /* 0x0000000526057292 */ /* 0x000fcc000f8e3c3f */
[----:B------:R-:W-:-:S07]  /*1c10*/  IMAD.U32 R6, RZ, RZ, UR5 ;  /* 0x00000005ff067e24 */ /* 0x000fce000f8e00ff */
.L_x_33:
[----:B------:R-:W-:Y:S05]  /*1c20*/  @!P0 BRA `(.L_x_27) ;  /* 0x0000000000048947 */ /* 0x000fea0003800000 */
[----:B------:R-:W-:Y:S01]  /*1c30*/  BPT.TRAP 0x1 ;  /* 0x000000040000795c */ /* 0x000fe20000300000 */
.L_x_27:
[----:B------:R-:W-:Y:S01]  /*1c40*/  ULEA UR4, UR8, UR41, 0x3 ;  /* 0x0000002908047291 */ /* 0x000fe2000f8e183f */
[----:B------:R-:W-:-:S08]  /*1c50*/  SHF.L.U32 R4, R6, 0x1f, RZ ;  /* 0x0000001f06047819 */ /* 0x000fd000000006ff */
[----:B------:R1:W2:Y:S01]  /*1c60*/  SYNCS.PHASECHK.TRANS64.TRYWAIT P1, [UR4], R4 ;  /* 0x00000004ff0075a7 */ /* 0x0002a20008020144 */
[----:B------:R-:W-:Y:S05]  /*1c70*/  @!P0 BRA `(.L_x_28) ;  /* 0x0000000000048947 */ /* 0x000fea0003800000 */
[----:B------:R-:W-:Y:S01]  /*1c80*/  BPT.TRAP 0x1 ;  /* 0x000000040000795c */ /* 0x000fe20000300000 */
.L_x_28:
[----:B--2---:R-:W-:Y:S05]  /*1c90*/  @P1 BRA `(.L_x_29) ;  /* 0x0000000000081947 */ /* 0x004fea0003800000 */
[----:B------:R-:W2:Y:S02]  /*1ca0*/  SYNCS.PHASECHK.TRANS64.TRYWAIT P1, [UR4], R4 ;  /* 0x00000004ff0075a7 */ /* 0x000ea40008020144 */
[----:B--2---:R-:W-:Y:S05]  /*1cb0*/  @!P1 BRA `(.L_x_30) ;  /* 0x0000009c009c9947 */ /* 0x004fea0003800000 */
.L_x_29:
[----:B------:R-:W-:Y:S01]  /*1cc0*/  ULEA UR4, UR8, UR10, 0x8 ;  /* 0x0000000a08047291 */ /* 0x000fe2000f8e403f */
[----:B------:R-:W-:Y:S01]  /*1cd0*/  WARPGROUP.ARRIVE ;  /* 0x00000000000079c5 */ /* 0x000fe20000000000 */
[----:B------:R-:W-:Y:S01]  /*1ce0*/  ULEA UR6, UR8, UR9, 0xa ;  /* 0x0000000908067291 */ /* 0x000fe2000f8e503f */
[----:B------:R-:W-:Y:S01]  /*1cf0*/  UMOV UR5, 0x80000020 ;  /* 0x8000002000057882 */ /* 0x000fe20000000000 */
[----:B------:R-:W-:-:S07]  /*1d00*/  UMOV UR7, 0x80000020 ;  /* 0x8000002000077882 */ /* 0x000fce0000000000 */
[----:B------:R-:W-:Y:S01]  /*1d10*/  HGMMA.64x256x16.F32 R24, gdesc[UR4], R24, gsb0 ;  /* 0x03e00000041879f0 */ /* 0x000fe20008000818 */
        /* <DEDUP_REMOVED lines=10> */
[----:B------:R-:W-:Y:S01]  /*1dc0*/  BPT.TRAP 0x1 ;  /* 0x000000040000795c */ /* 0x000fe20000300000 */
.L_x_31:
[----:B------:R-:W-:-:S13]  /*1dd0*/  ISETP.NE.AND P1, PT, R153, RZ, PT ;  /* 0x000000ff9900720c */ /* 0x000fda0003f25270 */
[----:B-12---:R-:W-:-:S05]  /*1de0*/  @P1 LEA R4, R3, UR41, 0x3 ;  /* 0x0000002903041c11 */ /* 0x006fca000f8e18ff */
[----:B------:R-:W-:-:S05]  /*1df0*/  @P1 VIADD R5, R4, 0x58 ;  /* 0x0000005804051836 */ /* 0x000fca0000000000 */
[----:B------:R-:W-:-:S04]  /*1e00*/  @P1 PRMT R5, R152, 0x654, R5 ;  /* 0x0000065498051816 */ /* 0x000fc80000000005 */
[----:B------:R1:W-:Y:S01]  /*1e10*/  @P1 SYNCS.ARRIVE.TRANS64.RED.A1T0 RZ, [R5+URZ], RZ ;  /* 0x000000ff05ff19a7 */ /* 0x0003e2000810043f */
[----:B------:R-:W-:-:S13]  /*1e20*/  ISETP.GT.U32.AND P1, PT, R16, 0x1, PT ;  /* 0x000000011000780c */ /* 0x000fda0003f24070 */
[----:B-1----:R-:W-:Y:S05]  /*1e30*/  @P1 BRA `(.L_x_32) ;  /* 0x0000000000041947 */ /* 0x002fea0003800000 */
[----:B------:R-:W-:Y:S01]  /*1e40*/  BPT.TRAP 0x1 ;  /* 0x000000040000795c */ /* 0x000fe20000300000 */
.L_x_32:
[----:B------:R-:W-:Y:S01]  /*1e50*/  UIADD3 UR8, UR8, 0x1, URZ ;  /* 0x0000000108087890 */ /* 0x000fe2000fffe03f */
[C---:B------:R-:W-:Y:S01]  /*1e60*/  ISETP.GT.AND P2, PT, R0.reuse, 0x1, PT ;  /* 0x000000010000780c */ /* 0x040fe20003f44270 */
[----:B------:R-:W-:Y:S02]  /*1e70*/  VIADD R3, R3, 0x1 ;  /* 0x0000000103037836 */ /* 0x000fe40000000000 */
[----:B------:R-:W-:Y:S01]  /*1e80*/  UISETP.NE.AND UP0, UPT, UR8, 0xb, UPT ;  /* 0x0000000b0800788c */ /* 0x000fe2000bf05270 */
[----:B------:R-:W-:Y:S02]  /*1e90*/  VIADD R0, R0, 0xffffffff ;  /* 0xffffffff00007836 */ /* 0x000fe40000000000 */
[C---:B------:R-:W-:Y:S01]  /*1ea0*/  ISETP.NE.AND P1, PT, R3.reuse, 0xb, PT ;  /* 0x0000000b0300780c */ /* 0x040fe20003f25270 */
[----:B------:R-:W-:Y:S02]  /*1eb0*/  USEL UR4, URZ, 0x1, UP0 ;  /* 0x000000013f047887 */ /* 0x000fe40008000000 */
[----:B------:R-:W-:Y:S01]  /*1ec0*/  USEL UR8, UR8, URZ, UP0 ;  /* 0x0000003f08087287 */ /* 0x000fe20008000000 */
[----:B------:R-:W-:-:S03]  /*1ed0*/  SEL R3, R3, RZ, P1 ;  /* 0x000000ff03037207 */ /* 0x000fc60000800000 */
[----:B------:R-:W-:Y:S01]  /*1ee0*/  LOP3.LUT R6, R6, UR4, RZ, 0x3c, !PT ;  /* 0x0000000406067c12 */ /* 0x000fe2000f8e3cff */
[----:B------:R-:W-:Y:S07]  /*1ef0*/  @P2 BRA `(.L_x_33) ;  /* 0xfffffffc00482947 */ /* 0x000fee000383ffff */
.L_x_26:
[----:B-12---:R-:W1:Y:S01]  /*1f00*/  LDC R0, c[0x0][0x28c] ;  /* 0x0000a300ff007b82 */ /* 0x006e620000000800 */
[----:B------:R2:W-:Y:S01]  /*1f10*/  SYNCS.ARRIVE.TRANS64.A1T0 RZ, [R160+UR45], RZ ;  /* 0x000000ffa0ff79a7 */ /* 0x0005e2000810002d */
[----:B-1----:R-:W-:-:S13]  /*1f20*/  ISETP.GE.AND P1, PT, R0, 0x1, PT ;  /* 0x000000010000780c */ /* 0x002fda0003f26270 */
[----:B--2---:R-:W-:Y:S05]  /*1f30*/  @!P1 BRA `(.L_x_34) ;  /* 0x0000000000449947 */ /* 0x004fea0003800000 */
[----:B------:R-:W-:Y:S05]  /*1f40*/  @!P0 BRA `(.L_x_35) ;  /* 0x0000000000048947 */ /* 0x000fea0003800000 */
[----:B------:R-:W-:Y:S01]  /*1f50*/  BPT.TRAP 0x1 ;  /* 0x000000040000795c */ /* 0x000fe20000300000 */
.L_x_35:
[----:B------:R-:W-:-:S13]  /*1f60*/  ISETP.NE.AND P0, PT, R153, RZ, PT ;  /* 0x000000ff9900720c */ /* 0x000fda0003f05270 */
[----:B------:R-:W-:-:S05]  /*1f70*/  VOTEU.ANY UP0, P0 ;  /* 0x00000000003f7886 */ /* 0x000fca0000000100 */
[----:B------:R-:W-:-:S06]  /*1f80*/  @UP0 UIADD3 UR4, UR43, UR39, URZ ;  /* 0x000000272b040290 */ /* 0x000fcc000fffe03f */
[----:B------:R-:W-:Y:S02]  /*1f90*/  IMAD.U32 R4, RZ, RZ, UR4 ;  /* 0x00000004ff047e24 */ /* 0x000fe4000f8e00ff */
[----:B------:R-:W-:Y:S02]  /*1fa0*/  IMAD.U32 R3, RZ, RZ, UR4 ;  /* 0x00000004ff037e24 */ /* 0x000fe4000f8e00ff */
[----:B------:R-:W-:-:S05]  /*1fb0*/  @P0 IMAD.WIDE.U32 R4, R4, -0x45d1745d, RZ ;  /* 0xba2e8ba304040825 */ /* 0x000fca00078e00ff */
[----:B------:R-:W-:-:S05]  /*1fc0*/  @P0 SHF.R.U32.HI R0, RZ, 0x3, R5 ;  /* 0x00000003ff000819 */ /* 0x000fca0000011605 */
[----:B------:R-:W-:-:S05]  /*1fd0*/  @P0 IMAD R0, R0, -0xb, R3 ;  /* 0xfffffff500000824 */ /* 0x000fca00078e0203 */
[----:B------:R-:W-:-:S05]  /*1fe0*/  @P0 LEA R0, R0, UR41, 0x3 ;  /* 0x0000002900000c11 */ /* 0x000fca000f8e18ff */
[----:B------:R-:W-:-:S05]  /*1ff0*/  @P0 VIADD R3, R0, 0x58 ;  /* 0x0000005800030836 */ /* 0x000fca0000000000 */
[----:B------:R-:W-:-:S04]  /*2000*/  @P0 PRMT R3, R152, 0x654, R3 ;  /* 0x0000065498030816 */ /* 0x000fc80000000003 */
[----:B------:R1:W-:Y:S01]  /*2010*/  @P0 SYNCS.ARRIVE.TRANS64.RED.A1T0 RZ, [R3+URZ], RZ ;  /* 0x000000ff03ff09a7 */ /* 0x0003e2000810043f */
[----:B------:R-:W-:-:S13]  /*2020*/  ISETP.GT.U32.AND P0, PT, R16, 0x1, PT ;  /* 0x000000011000780c */ /* 0x000fda0003f04070 */
[----:B-1----:R-:W-:Y:S05]  /*2030*/  @P0 BRA `(.L_x_34) ;  /* 0x0000000000040947 */ /* 0x002fea0003800000 */
[----:B------:R-:W-:Y:S01]  /*2040*/  BPT.TRAP 0x1 ;  /* 0x000000040000795c */ /* 0x000fe20000300000 */
.L_x_34:
[----:B------:R-:W-:Y:S01]  /*2050*/  SHF.L.U32 R0, R175, 0x1f, RZ ;  /* 0x0000001faf007819 */ /* 0x000fe200000006ff */
[----:B------:R-:W-:Y:S01]  /*2060*/  UIADD3 UR39, UR44, UR39, URZ ;  /* 0x000000272c277290 */ /* 0x000fe2000fffe03f */
[----:B------:R-:W1:Y:S01]  /*2070*/  LDC R15, c[0x0][0x288] ;  /* 0x0000a200ff0f7b82 */ /* 0x000e620000000800 */
[----:B------:R-:W-:Y:S01]  /*2080*/  UISETP.GE.U32.AND UP1, UPT, UR44, 0xb, UPT ;  /* 0x0000000b2c00788c */ /* 0x000fe2000bf26070 */
[----:B------:R-:W-:Y:S01]  /*2090*/  IMAD.SHL.U32 R8, R158, 0x2, RZ ;  /* 0x000000029e087824 */ /* 0x000fe200078e00ff */
[----:B------:R-:W-:Y:S02]  /*20a0*/  UISETP.GT.U32.AND UP0, UPT, UR39, 0xa, UPT ;  /* 0x0000000a2700788c */ /* 0x000fe4000bf04070 */
[----:B------:R-:W-:Y:S02]  /*20b0*/  UIMAD.WIDE.U32 UR4, UR39, -0x45d1745d, URZ ;  /* 0xba2e8ba3270478a5 */ /* 0x000fe4000f8e003f */
[----:B------:R-:W-:Y:S01]  /*20c0*/  UISETP.LT.U32.AND UP0, UPT, UR44, 0xb, UP0 ;  /* 0x0000000b2c00788c */ /* 0x000fe20008701070 */
[----:B------:R-:W2:Y:S01]  /*20d0*/  SYNCS.PHASECHK.TRANS64.TRYWAIT P0, [R159+UR42+0x10], R0 ;  /* 0x000010009f0075a7 */ /* 0x000ea2000800016a */
[----:B------:R-:W-:Y:S01]  /*20e0*/  USHF.R.U32.HI UR4, URZ, 0x3, UR5 ;  /* 0x000000033f047899 */ /* 0x000fe20008011605 */
[----:B------:R-:W-:Y:S01]  /*20f0*/  SHF.R.S32.HI R9, RZ, 0x1f, R8 ;  /* 0x0000001fff097819 */ /* 0x000fe20000011408 */
[----:B------:R-:W-:-:S02]  /*2100*/  USEL UR6, URZ, 0x1, !UP0 ;  /* 0x000000013f067887 */ /* 0x000fc4000c000000 */
[----:B------:R-:W-:Y:S02]  /*2110*/  UIMAD UR39, UR4, -0xb, UR39 ;  /* 0xfffffff5042778a4 */ /* 0x000fe4000f8e0227 */
[----:B------:R-:W-:-:S04]  /*2120*/  ULOP3.LUT UR38, UR38, UR6, URZ, 0x3c, !UPT ;  /* 0x0000000626267292 */ /* 0x000fc8000f8e3c3f */
[----:B------:R-:W-:Y:S01]  /*2130*/  @UP1 ULOP3.LUT UR38, UR38, 0x1, UR4, 0x78, !UPT ;  /* 0x0000000126261892 */ /* 0x000fe2000f8e7804 */
[----:B-12---:R-:W-:Y:S11]  /*2140*/  @!P0 BRA `(.L_x_36) ;  /* 0x0000009800908947 */ /* 0x006ff60003800000 */
.L_x_325:
[----:B------:R-:W-:Y:S01]  /*2150*/  IMAD.SHL.U32 R14, R19, 0x40, RZ ;  /* 0x00000040130e7824 */ /* 0x000fe200078e00ff */
[----:B------:R-:W-:Y:S01]  /*2160*/  ULDC UR6, c[0x0][0x284] ;  /* 0x0000a10000067ab9 */ /* 0x000fe20000000800 */
[----:B0-----:R-:W-:Y:S01]  /*2170*/  IMAD.SHL.U32 R12, R22, 0x100, RZ ;  /* 0x00000100160c7824 */ /* 0x001fe200078e00ff */
[----:B------:R-:W-:Y:S01]  /*2180*/  SHF.R.S32.HI R165, RZ, 0x1f, R2 ;  /* 0x0000001fffa57819 */ /* 0x000fe20000011402 */
[----:B------:R-:W-:Y:S01]  /*2190*/  ULDC.64 UR4, c[0x0][0x5d0] ;  /* 0x0001740000047ab9 */ /* 0x000fe20000000a00 */
[----:B------:R-:W-:Y:S01]  /*21a0*/  ISETP.GE.AND P0, PT, R14, UR6, PT ;  /* 0x000000060e007c0c */ /* 0x000fe2000bf06270 */
[----:B------:R-:W-:Y:S01]  /*21b0*/  IMAD.WIDE.U32 R4, R2, UR4, R8 ;  /* 0x0000000402047c25 */ /* 0x000fe2000f8e0008 */
[----:B------:R-:W-:Y:S02]  /*21c0*/  SHF.R.S32.HI R13, RZ, 0x1f, R12 ;  /* 0x0000001fff0d7819 */ /* 0x000fe4000001140c */
[C---:B------:R-:W-:Y:S01]  /*21d0*/  ISETP.GE.OR P0, PT, R12.reuse, R15, P0 ;  /* 0x0000000f0c00720c */ /* 0x040fe20000706670 */
[----:B------:R-:W-:Y:S01]  /*21e0*/  IMAD R3, R165, UR4, RZ ;  /* 0x00000004a5037c24 */ /* 0x000fe2000f8e02ff */
[----:B------:R-:W-:-:S03]  /*21f0*/  IADD3 R6, P1, R12, R4, RZ ;  /* 0x000000040c067210 */ /* 0x000fc60007f3e0ff */
[----:B------:R-:W-:-:S05]  /*2200*/  IMAD R3, R2, UR5, R3 ;  /* 0x0000000502037c24 */ /* 0x000fca000f8e0203 */
[----:B------:R-:W-:-:S03]  /*2210*/  IADD3.X R7, R13, R5, R3, P1, !PT ;  /* 0x000000050d077210 */ /* 0x000fc60000ffe403 */
[----:B------:R-:W-:Y:S05]  /*2220*/  @P0 BRA `(.L_x_37) ;  /* 0x0000007c00040947 */ /* 0x000fea0003800000 */
[----:B------:R-:W0:Y:S01]  /*2230*/  LDC.64 R10, c[0x0][0x5c8] ;  /* 0x00017200ff0a7b82 */ /* 0x000e220000000a00 */
[----:B-----5:R-:W-:Y:S01]  /*2240*/  FSETP.NEU.AND P0, PT, R155, RZ, PT ;  /* 0x000000ff9b00720b */ /* 0x020fe20003f0d000 */
[----:B------:R-:W-:Y:S01]  /*2250*/  IMAD R3, R158, -0x2, R15 ;  /* 0xfffffffe9e037824 */ /* 0x000fe200078e020f */
[----:B------:R-:W-:Y:S01]  /*2260*/  BSSY B0, `(.L_x_37) ;  /* 0x00007bd000007945 */ /* 0x000fe20003800000 */
[----:B------:R-:W-:-:S04]  /*2270*/  IMAD.WIDE R166, R19, 0x40, R156 ;  /* 0x0000004013a67825 */ /* 0x000fc800078e029c */
[----:B-1----:R-:W-:Y:S02]  /*2280*/  IMAD.IADD R0, R3, 0x1, -R12 ;  /* 0x0000000103007824 */ /* 0x002fe400078e0a0c */
[----:B------:R-:W-:-:S03]  /*2290*/  IMAD.IADD R3, R163, 0x1, -R14 ;  /* 0x00000001a3037824 */ /* 0x000fc600078e0a0e */
[----:B------:R-:W-:-:S04]  /*22a0*/  ISETP.GT.AND P2, PT, R0, RZ, PT ;  /* 0x000000ff0000720c */ /* 0x000fc80003f44270 */
[----:B------:R-:W-:Y:S01]  /*22b0*/  ISETP.GT.AND P1, PT, R3, RZ, P2 ;  /* 0x000000ff0300720c */ /* 0x000fe20001724270 */
[-C--:B0-----:R-:W-:Y:S02]  /*22c0*/  IMAD R4, R167, R10.reuse, RZ ;  /* 0x0000000aa7047224 */ /* 0x081fe400078e02ff */
[----:B------:R-:W-:-:S04]  /*22d0*/  IMAD.WIDE.U32 R6, R166, R10, R6 ;  /* 0x0000000aa6067225 */ /* 0x000fc800078e0006 */
[----:B------:R-:W-:-:S04]  /*22e0*/  IMAD R5, R166, R11, R4 ;  /* 0x0000000ba6057224 */ /* 0x000fc800078e0204 */
[----:B------:R-:W-:Y:S01]  /*22f0*/  IMAD.IADD R179, R7, 0x1, R5 ;  /* 0x0000000107b37824 */ /* 0x000fe200078e0205 */
[----:B------:R-:W-:Y:S06]  /*2300*/  @!P0 BRA `(.L_x_38) ;  /* 0x0000005400988947 */ /* 0x000fec0003800000 */
[----:B------:R-:W0:Y:S01]  /*2310*/  LDC.64 R20, c[0x0][0x5b8] ;  /* 0x00016e00ff147b82 */ /* 0x000e220000000a00 */
[----:B------:R-:W-:-:S07]  /*2320*/  ULDC.64 UR4, c[0x0][0x5c0] ;  /* 0x0001700000047ab9 */ /* 0x000fce0000000a00 */
[----:B------:R-:W1:Y:S08]  /*2330*/  LDC.64 R168, c[0x0][0x5b0] ;  /* 0x00016c00ffa87b82 */ /* 0x000e700000000a00 */
[----:B------:R-:W2:Y:S01]  /*2340*/  LDC.64 R14, c[0x0][0x5a8] ;  /* 0x00016a00ff0e7b82 */ /* 0x000ea20000000a00 */
[-C--:B0-----:R-:W-:Y:S02]  /*2350*/  IMAD R7, R165, R20.reuse, RZ ;  /* 0x00000014a5077224 */ /* 0x081fe400078e02ff */
[----:B------:R-:W-:-:S04]  /*2360*/  IMAD.WIDE.U32 R4, R2, R20, R8 ;  /* 0x0000001402047225 */ /* 0x000fc800078e0008 */
[----:B------:R-:W-:Y:S01]  /*2370*/  IMAD R177, R2, R21, R7 ;  /* 0x0000001502b17224 */ /* 0x000fe200078e0207 */
[----:B------:R-:W-:Y:S01]  /*2380*/  IADD3 R164, P0, R12, R4, RZ ;  /* 0x000000040ca47210 */ /* 0x000fe20007f1e0ff */
[----:B-1----:R-:W-:-:S03]  /*2390*/  IMAD R4, R167, R168, RZ ;  /* 0x000000a8a7047224 */ /* 0x002fc600078e02ff */
[----:B------:R-:W-:Y:S01]  /*23a0*/  IADD3.X R165, R13, R5, R177, P0, !PT ;  /* 0x000000050da57210 */ /* 0x000fe200007fe4b1 */
[C---:B------:R-:W-:Y:S02]  /*23b0*/  IMAD R21, R166.reuse, R169, R4 ;  /* 0x000000a9a6157224 */ /* 0x040fe400078e0204 */
[----:B------:R-:W-:-:S04]  /*23c0*/  IMAD.WIDE.U32 R4, R166, R168, R164 ;  /* 0x000000a8a6047225 */ /* 0x000fc800078e00a4 */
[----:B------:R-:W-:Y:S01]  /*23d0*/  IMAD.IADD R5, R5, 0x1, R21 ;  /* 0x0000000105057824 */ /* 0x000fe200078e0215 */
[----:B--2---:R-:W-:-:S04]  /*23e0*/  LEA R170, P0, R4, R14, 0x1 ;  /* 0x0000000e04aa7211 */ /* 0x004fc800078008ff */
[----:B------:R-:W-:-:S05]  /*23f0*/  LEA.HI.X R171, R4, R15, R5, 0x1, P0 ;  /* 0x0000000f04ab7211 */ /* 0x000fca00000f0c05 */
[----:B------:R0:W2:Y:S01]  /*2400*/  @P1 LDG.E.LTC128B.U16 R19, desc[UR36][R170.64] ;  /* 0x00000024aa131981 */ /* 0x0000a2000c1e1520 */
[----:B------:R-:W-:Y:S01]  /*2410*/  IMAD.WIDE.U32 R4, R166, R168, R12 ;  /* 0x000000a8a6047225 */ /* 0x000fe200078e000c */
[----:B------:R-:W-:Y:S02]  /*2420*/  BSSY B1, `(.L_x_39) ;  /* 0x0000014000017945 */ /* 0x000fe40003800000 */
[----:B------:R-:W-:-:S04]  /*2430*/  IADD3 R172, P0, R8, R4, RZ ;  /* 0x0000000408ac7210 */ /* 0x000fc80007f1e0ff */
[----:B------:R-:W-:Y:S01]  /*2440*/  IADD3.X R173, R9, R21, R5, P0, !PT ;  /* 0x0000001509ad7210 */ /* 0x000fe200007fe405 */
[C---:B0-----:R-:W-:Y:S01]  /*2450*/  IMAD.SHL.U32 R170, R168.reuse, 0x8, RZ ;  /* 0x00000008a8aa7824 */ /* 0x041fe200078e00ff */
[----:B------:R-:W-:Y:S01]  /*2460*/  SHF.L.U64.HI R171, R168, 0x3, R169 ;  /* 0x00000003a8ab7819 */ /* 0x000fe200000102a9 */
[----:B------:R-:W-:-:S04]  /*2470*/  IMAD.WIDE.U32 R172, R2, R20, R172 ;  /* 0x0000001402ac7225 */ /* 0x000fc800078e00ac */
[----:B------:R-:W-:Y:S02]  /*2480*/  IMAD.IADD R7, R177, 0x1, R173 ;  /* 0x00000001b1077824 */ /* 0x000fe400078e02ad */
[----:B--2---:R-:W-:-:S05]  /*2490*/  HADD2.F32 R4, -RZ, R19.H0_H0 ;  /* 0x20000013ff047230 */ /* 0x004fca0000004100 */
[----:B------:R-:W-:Y:S01]  /*24a0*/  FMUL R5, R4, R155 ;  /* 0x0000009b04057220 */ /* 0x000fe20000400000 */
[----:B------:R-:W-:-:S03]  /*24b0*/  LEA R4, P0, R6, UR4, 0x1 ;  /* 0x0000000406047c11 */ /* 0x000fc6000f8008ff */
[----:B------:R-:W-:Y:S01]  /*24c0*/  FFMA R24, R24, R154, R5 ;  /* 0x0000009a18187223 */ /* 0x000fe20000000005 */
[----:B------:R-:W-:Y:S02]  /*24d0*/  LEA.HI.X R5, R6, UR5, R179, 0x1, P0 ;  /* 0x0000000506057c11 */ /* 0x000fe400080f0cb3 */
[----:B------:R-:W-:Y:S02]  /*24e0*/  ISETP.GT.AND P0, PT, R0, 0x1, PT ;  /* 0x000000010000780c */ /* 0x000fe40003f04270 */
[----:B------:R-:W-:Y:S02]  /*24f0*/  F2FP.F16.F32.PACK_AB R24, RZ, R24 ;  /* 0x00000018ff18723e */ /* 0x000fe400000000ff */
[----:B------:R-:W-:Y:S02]  /*2500*/  ISETP.GT.AND P3, PT, R3, RZ, P0 ;  /* 0x000000ff0300720c */ /* 0x000fe40000764270 */
[C---:B------:R-:W-:Y:S01]  /*2510*/  LEA R6, P4, R172.reuse, R14, 0x1 ;  /* 0x0000000eac067211 */ /* 0x040fe200078808ff */
[----:B------:R0:W-:Y:S03]  /*2520*/  @P1 STG.E.U16 desc[UR36][R4.64], R24 ;  /* 0x0000001804001986 */ /* 0x0001e6000c101524 */
[----:B------:R-:W-:-:S07]  /*2530*/  LEA.HI.X R7, R172, R15, R7, 0x1, P4 ;  /* 0x0000000fac077211 */ /* 0x000fce00020f0c07 */
[----:B------:R-:W-:Y:S05]  /*2540*/  @!P3 BRA `(.L_x_40) ;  /* 0x000000000004b947 */ /* 0x000fea0003800000 */
[----:B------:R1:W5:Y:S02]  /*2550*/  LDG.E.LTC128B.U16 R19, desc[UR36][R6.64+0x2] ;  /* 0x0000022406137981 */ /* 0x000364000c1e1520 */
.L_x_40:
[----:B------:R-:W-:Y:S05]  /*2560*/  BSYNC B1 ;  /* 0x0000000000017941 */ /* 0x000fea0003800000 */
.L_x_39:
[----:B-----5:R-:W-:Y:S01]  /*2570*/  HADD2.F32 R22, -RZ, R19.H0_H0 ;  /* 0x20000013ff167230 */ /* 0x020fe20000004100 */
[----:B------:R-:W-:Y:S01]  /*2580*/  ISETP.GT.AND P2, PT, R3, 0x8, P2 ;  /* 0x000000080300780c */ /* 0x000fe20001744270 */
[----:B------:R-:W-:-:S04]  /*2590*/  IMAD.WIDE.U32 R170, R166, R168, R170 ;  /* 0x000000a8a6aa7225 */ /* 0x000fc800078e00aa */
[----:B------:R-:W-:Y:S01]  /*25a0*/  FMUL R22, R22, R155 ;  /* 0x0000009b16167220 */ /* 0x000fe20000400000 */
[----:B------:R-:W-:Y:S01]  /*25b0*/  IMAD.IADD R167, R21, 0x1, R171 ;  /* 0x0000000115a77824 */ /* 0x000fe200078e02ab */
[----:B------:R-:W-:Y:S02]  /*25c0*/  IADD3 R21, P1, R164, R170, RZ ;  /* 0x000000aaa4157210 */ /* 0x000fe40007f3e0ff */
[----:B------:R-:W-:-:S03]  /*25d0*/  FFMA R22, R25, R154, R22 ;  /* 0x0000009a19167223 */ /* 0x000fc60000000016 */
[----:B------:R-:W-:Y:S01]  /*25e0*/  IMAD.X R164, R167, 0x1, R165, P1 ;  /* 0x00000001a7a47824 */ /* 0x000fe200008e06a5 */
[C---:B0-----:R-:W-:Y:S02]  /*25f0*/  LEA R24, P1, R21.reuse, R14, 0x1 ;  /* 0x0000000e15187211 */ /* 0x041fe400078208ff */
[----:B------:R-:W-:Y:S02]  /*2600*/  F2FP.F16.F32.PACK_AB R22, RZ, R22 ;  /* 0x00000016ff16723e */ /* 0x000fe400000000ff */
[----:B------:R-:W-:-:S03]  /*2610*/  LEA.HI.X R25, R21, R15, R164, 0x1, P1 ;  /* 0x0000000f15197211 */ /* 0x000fc600008f0ca4 */
[----:B------:R0:W-:Y:S04]  /*2620*/  @P3 STG.E.U16 desc[UR36][R4.64+0x2], R22 ;  /* 0x0000021604003986 */ /* 0x0001e8000c101524 */
[----:B------:R-:W2:Y:S01]  /*2630*/  @P2 LDG.E.LTC128B.U16 R19, desc[UR36][R24.64] ;  /* 0x0000002418132981 */ /* 0x000ea2000c1e1520 */
[----:B------:R-:W-:Y:S01]  /*2640*/  IADD3 R8, P1, P3, R8, R170, R12 ;  /* 0x000000aa08087210 */ /* 0x000fe20007b3e00c */
[----:B------:R-:W-:Y:S01]  /*2650*/  BSSY B1, `(.L_x_41) ;  /* 0x0000011000017945 */ /* 0x000fe20003800000 */
[C---:B------:R-:W-:Y:S02]  /*2660*/  SHF.L.U64.HI R11, R10.reuse, 0x4, R11 ;  /* 0x000000040a0b7819 */ /* 0x040fe4000001020b */
[----:B------:R-:W-:Y:S02]  /*2670*/  IADD3.X R9, R9, R167, R13, P1, P3 ;  /* 0x000000a709097210 */ /* 0x000fe40000fe640d */
[----:B------:R-:W-:-:S02]  /*2680*/  LEA R10, P1, R10, R4, 0x4 ;  /* 0x000000040a0a7211 */ /* 0x000fc400078220ff */
[----:B------:R-:W-:Y:S01]  /*2690*/  ISETP.GT.AND P0, PT, R3, 0x8, P0 ;  /* 0x000000080300780c */ /* 0x000fe20000704270 */
[----:B------:R-:W-:-:S04]  /*26a0*/  IMAD.WIDE.U32 R20, R2, R20, R8 ;  /* 0x0000001402147225 */ /* 0x000fc800078e0008 */
[----:B------:R-:W-:Y:S01]  /*26b0*/  IMAD.X R11, R11, 0x1, R5, P1 ;  /* 0x000000010b0b7824 */ /* 0x000fe200008e0605 */
[----:B------:R-:W-:Y:S01]  /*26c0*/  LEA R8, P3, R20, R14, 0x1 ;  /* 0x0000000e14087211 */ /* 0x000fe200078608ff */
[----:B------:R-:W-:-:S05]  /*26d0*/  IMAD.IADD R2, R177, 0x1, R21 ;  /* 0x00000001b1027824 */ /* 0x000fca00078e0215 */
[----:B------:R-:W-:Y:S01]  /*26e0*/  LEA.HI.X R9, R20, R15, R2, 0x1, P3 ;  /* 0x0000000f14097211 */ /* 0x000fe200018f0c02 */
[----:B--2---:R-:W-:-:S05]  /*26f0*/  HADD2.F32 R12, -RZ, R19.H0_H0 ;  /* 0x20000013ff0c7230 */ /* 0x004fca0000004100 */
[----:B------:R-:W-:-:S04]  /*2700*/  FMUL R13, R12, R155 ;  /* 0x0000009b0c0d7220 */ /* 0x000fc80000400000 */
[----:B------:R-:W-:-:S05]  /*2710*/  FFMA R13, R26, R154, R13 ;  /* 0x0000009a1a0d7223 */ /* 0x000fca000000000d */
[----:B------:R-:W-:-:S05]  /*2720*/  F2FP.F16.F32.PACK_AB R13, RZ, R13 ;  /* 0x0000000dff0d723e */ /* 0x000fca00000000ff */
[----:B------:R0:W-:Y:S01]  /*2730*/  @P2 STG.E.U16 desc[UR36][R10.64], R13 ;  /* 0x0000000d0a002986 */ /* 0x0001e2000c101524 */
[----:B------:R-:W-:Y:S05]  /*2740*/  @!P0 BRA `(.L_x_42) ;  /* 0x0000000000048947 */ /* 0x000fea0003800000 */
[----:B------:R2:W5:Y:S02]  /*2750*/  LDG.E.LTC128B.U16 R19, desc[UR36][R8.64+0x2] ;  /* 0x0000022408137981 */ /* 0x000564000c1e1520 */
.L_x_42:
[----:B------:R-:W-:Y:S05]  /*2760*/  BSYNC B1 ;  /* 0x0000000000017941 */ /* 0x000fea0003800000 */
.L_x_41:
[----:B-----5:R-:W-:Y:S01]  /*2770*/  HADD2.F32 R2, -RZ, R19.H0_H0 ;  /* 0x20000013ff027230 */ /* 0x020fe20000004100 */
[----:B------:R-:W-:Y:S01]  /*2780*/  ISETP.GT.AND P1, PT, R0, 0x8, PT ;  /* 0x000000080000780c */ /* 0x000fe20003f24270 */
[----:B------:R-:W-:Y:S03]  /*2790*/  BSSY B1, `(.L_x_43) ;  /* 0x0000008000017945 */ /* 0x000fe60003800000 */
[----:B------:R-:W-:Y:S01]  /*27a0*/  FMUL R2, R2, R155 ;  /* 0x0000009b02027220 */ /* 0x000fe20000400000 */
[----:B------:R-:W-:-:S03]  /*27b0*/  ISETP.GT.AND P2, PT, R3, RZ, P1 ;  /* 0x000000ff0300720c */ /* 0x000fc60000f44270 */
[----:B------:R-:W-:-:S05]  /*27c0*/  FFMA R2, R27, R154, R2 ;  /* 0x0000009a1b027223 */ /* 0x000fca0000000002 */
[----:B------:R-:W-:-:S05]  /*27d0*/  F2FP.F16.F32.PACK_AB R2, RZ, R2 ;  /* 0x00000002ff02723e */ /* 0x000fca00000000ff */
[----:B------:R3:W-:Y:S01]  /*27e0*/  @P0 STG.E.U16 desc[UR36][R10.64+0x2], R2 ;  /* 0x000002020a000986 */ /* 0x0007e2000c101524 */
[----:B------:R-:W-:Y:S05]  /*27f0*/  @!P2 BRA `(.L_x_44) ;  /* 0x000000000004a947 */ /* 0x000fea0003800000 */
[----:B------:R4:W5:Y:S02]  /*2800*/  LDG.E.LTC128B.U16 R19, desc[UR36][R6.64+0x10] ;  /* 0x0000102406137981 */ /* 0x000964000c1e1520 */
.L_x_44:
[----:B------:R-:W-:Y:S05]  /*2810*/  BSYNC B1 ;  /* 0x0000000000017941 */ /* 0x000fea0003800000 */
.L_x_43:
[----:B---3-5:R-:W-:Y:S01]  /*2820*/  HADD2.F32 R2, -RZ, R19.H0_H0 ;  /* 0x20000013ff027230 */ /* 0x028fe20000004100 */
[----:B------:R-:W-:Y:S01]  /*2830*/  ISETP.GT.AND P0, PT, R0, 0x9, PT ;  /* 0x000000090000780c */ /* 0x000fe20003f04270 */
[----:B------:R-:W-:Y:S03]  /*2840*/  BSSY B1, `(.L_x_45) ;  /* 0x0000008000017945 */ /* 0x000fe60003800000 */
[----:B0-----:R-:W-:Y:S01]  /*2850*/  FMUL R13, R2, R155 ;  /* 0x0000009b020d7220 */ /* 0x001fe20000400000 */
[----:B------:R-:W-:-:S03]  /*2860*/  ISETP.GT.AND P3, PT, R3, RZ, P0 ;  /* 0x000000ff0300720c */ /* 0x000fc60000764270 */
[----:B------:R-:W-:-:S05]  /*2870*/  FFMA R13, R28, R154, R13 ;  /* 0x0000009a1c0d7223 */ /* 0x000fca000000000d */
[----:B------:R-:W-:-:S05]  /*2880*/  F2FP.F16.F32.PACK_AB R13, RZ, R13 ;  /* 0x0000000dff0d723e */ /* 0x000fca00000000ff */
[----:B------:R0:W-:Y:S01]  /*2890*/  @P2 STG.E.U16 desc[UR36][R4.64+0x10], R13 ;  /* 0x0000100d04002986 */ /* 0x0001e2000c101524 */
[----:B------:R-:W-:Y:S05]  /*28a0*/  @!P3 BRA `(.L_x_46) ;  /* 0x000000000004b947 */ /* 0x000fea0003800000 */
[----:B------:R3:W5:Y:S02]  /*28b0*/  LDG.E.LTC128B.U16 R19, desc[UR36][R6.64+0x12] ;  /* 0x0000122406137981 */ /* 0x000764000c1e1520 */
.L_x_46:
[----:B------:R-:W-:Y:S05]  /*28c0*/  BSYNC B1 ;  /* 0x0000000000017941 */ /* 0x000fea0003800000 */
.L_x_45:
[----:B-----5:R-:W-:Y:S01]  /*28d0*/  HADD2.F32 R2, -RZ, R19.H0_H0 ;  /* 0x20000013ff027230 */ /* 0x020fe20000004100 */
[----:B------:R-:W-:Y:S01]  /*28e0*/  ISETP.GT.AND P1, PT, R3, 0x8, P1 ;  /* 0x000000080300780c */ /* 0x000fe20000f24270 */
[----:B------:R-:W-:Y:S03]  /*28f0*/  BSSY B1, `(.L_x_47) ;  /* 0x0000007000017945 */ /* 0x000fe60003800000 */
[----:B------:R-:W-:-:S04]  /*2900*/  FMUL R2, R2, R155 ;  /* 0x0000009b02027220 */ /* 0x000fc80000400000 */
[----:B------:R-:W-:-:S05]  /*2910*/  FFMA R2, R29, R154, R2 ;  /* 0x0000009a1d027223 */ /* 0x000fca0000000002 */
[----:B------:R-:W-:-:S05]  /*2920*/  F2FP.F16.F32.PACK_AB R2, RZ, R2 ;  /* 0x00000002ff02723e */ /* 0x000fca00000000ff */
[----:B------:R0:W-:Y:S01]  /*2930*/  @P3 STG.E.U16 desc[UR36][R4.64+0x12], R2 ;  /* 0x0000120204003986 */ /* 0x0001e2000c101524 */
[----:B------:R-:W-:Y:S05]  /*2940*/  @!P1 BRA `(.L_x_48) ;  /* 0x0000000000049947 */ /* 0x000fea0003800000 */
[----:B------:R0:W5:Y:S02]  /*2950*/  LDG.E.LTC128B.U16 R19, desc[UR36][R8.64+0x10] ;  /* 0x0000102408137981 */ /* 0x000164000c1e1520 */
.L_x_48:
[----:B------:R-:W-:Y:S05]  /*2960*/  BSYNC B1 ;  /* 0x0000000000017941 */ /* 0x000fea0003800000 */
.L_x_47:
[----:B0----5:R-:W-:Y:S01]  /*2970*/  HADD2.F32 R2, -RZ, R19.H0_H0 ;  /* 0x20000013ff027230 */ /* 0x021fe20000004100 */
        /* <DEDUP_REMOVED lines=8> */
.L_x_50:
[----:B------:R-:W-:Y:S05]  /*2a00*/  BSYNC B1 ;  /* 0x0000000000017941 */ /* 0x000fea0003800000 */
.L_x_49:
        /* <DEDUP_REMOVED lines=10> */
.L_x_52:
[----:B------:R-:W-:Y:S05]  /*2ab0*/  BSYNC B1 ;  /* 0x0000000000017941 */ /* 0x000fea0003800000 */
.L_x_51:
[----:B0----5:R-:W-:Y:S01]  /*2ac0*/  HADD2.F32 R2, -RZ, R19.H0_H0 ;  /* 0x20000013ff027230 */ /* 0x021fe20000004100 */
        /* <DEDUP_REMOVED lines=9> */
.L_x_54:
[----:B------:R-:W-:Y:S05]  /*2b60*/  BSYNC B1 ;  /* 0x0000000000017941 */ /* 0x000fea0003800000 */
.L_x_53:
        /* <DEDUP_REMOVED lines=9> */
.L_x_56:
[----:B------:R-:W-:Y:S05]  /*2c00*/  BSYNC B1 ;  /* 0x0000000000017941 */ /* 0x000fea0003800000 */
.L_x_55:
        /* <DEDUP_REMOVED lines=9> */
.L_x_58:
[----:B------:R-:W-:Y:S05]  /*2ca0*/  BSYNC B1 ;  /* 0x0000000000017941 */ /* 0x000fea0003800000 */
.L_x_57:
        /* <DEDUP_REMOVED lines=10> */
.L_x_60:
[----:B------:R-:W-:Y:S05]  /*2d50*/  BSYNC B1 ;  /* 0x0000000000017941 */ /* 0x000fea0003800000 */
.L_x_59:
        /* <DEDUP_REMOVED lines=10> */
.L_x_62:
[----:B------:R-:W-:Y:S05]  /*2e00*/  BSYNC B1 ;  /* 0x0000000000017941 */ /* 0x000fea0003800000 */
.L_x_61:
        /* <DEDUP_REMOVED lines=9> */
.L_x_64:
[----:B------:R-:W-:Y:S05]  /*2ea0*/  BSYNC B1 ;  /* 0x0000000000017941 */ /* 0x000fea0003800000 */
.L_x_63:
        /* <DEDUP_REMOVED lines=9> */
.L_x_66:
[----:B------:R-:W-:Y:S05]  /*2f40*/  BSYNC B1 ;  /* 0x0000000000017941 */ /* 0x000fea0003800000 */
.L_x_65:
        /* <DEDUP_REMOVED lines=10> */
.L_x_68:
[----:B------:R-:W-:Y:S05]  /*2ff0*/  BSYNC B1 ;  /* 0x0000000000017941 */ /* 0x000fea0003800000 */
.L_x_67:
        /* <DEDUP_REMOVED lines=10> */
.L_x_70:
[----:B------:R-:W-:Y:S05]  /*30a0*/  BSYNC B1 ;  /* 0x0000000000017941 */ /* 0x000fea0003800000 */
.L_x_69:
        /* <DEDUP_REMOVED lines=9> */
.L_x_72:
[----:B------:R-:W-:Y:S05]  /*3140*/  BSYNC B1 ;  /* 0x0000000000017941 */ /* 0x000fea0003800000 */
.L_x_71:
        /* <DEDUP_REMOVED lines=9> */
.L_x_74:
[----:B------:R-:W-:Y:S05]  /*31e0*/  BSYNC B1 ;  /* 0x0000000000017941 */ /* 0x000fea0003800000 */
.L_x_73:
        /* <DEDUP_REMOVED lines=10> */
.L_x_76:
[----:B------:R-:W-:Y:S05]  /*3290*/  BSYNC B1 ;  /* 0x0000000000017941 */ /* 0x000fea0003800000 */
.L_x_75:
        /* <DEDUP_REMOVED lines=10> */
.L_x_78:
[----:B------:R-:W-:Y:S05]  /*3340*/  BSYNC B1 ;  /* 0x0000000000017941 */ /* 0x000fea0003800000 */
.L_x_77:
        /* <DEDUP_REMOVED lines=9> */
.L_x_80:
[----:B------:R-:W-:Y:S05]  /*33e0*/  BSYNC B1 ;  /* 0x0000000000017941 */ /* 0x000fea0003800000 */
.L_x_79:
        /* <DEDUP_REMOVED lines=9> */
.L_x_82:
[----:B------:R-:W-:Y:S05]  /*3480*/  BSYNC B1 ;  /* 0x0000000000017941 */ /* 0x000fea0003800000 */
.L_x_81:
        /* <DEDUP_REMOVED lines=10> */
.L_x_84:
[----:B------:R-:W-:Y:S05]  /*3530*/  BSYNC B1 ;  /* 0x0000000000017941 */ /* 0x000fea0003800000 */
.L_x_83:
        /* <DEDUP_REMOVED lines=10> */
.L_x_86:
[----:B------:R-:W-:Y:S05]  /*35e0*/  BSYNC B1 ;  /* 0x0000000000017941 */ /* 0x000fea0003800000 */
.L_x_85:
        /* <DEDUP_REMOVED lines=9> */
.L_x_88:
[----:B------:R-:W-:Y:S05]  /*3680*/  BSYNC B1 ;  /* 0x0000000000017941 */ /* 0x000fea0003800000 */
.L_x_87:
        /* <DEDUP_REMOVED lines=9> */
.L_x_90:
[----:B------:R-:W-:Y:S05]  /*3720*/  BSYNC B1 ;  /* 0x0000000000017941 */ /* 0x000fea0003800000 */
.L_x_89:
        /* <DEDUP_REMOVED lines=10> */
.L_x_92:
[----:B------:R-:W-:Y:S05]  /*37d0*/  BSYNC B1 ;  /* 0x0000000000017941 */ /* 0x000fea0003800000 */
.L_x_91:
        /* <DEDUP_REMOVED lines=10> */
.L_x_94:
[----:B------:R-:W-:Y:S05]  /*3880*/  BSYNC B1 ;  /* 0x0000000000017941 */ /* 0x000fea0003800000 */
.L_x_93:
        /* <DEDUP_REMOVED lines=9> */
.L_x_96:
[----:B------:R-:W-:Y:S05]  /*3920*/  BSYNC B1 ;  /* 0x0000000000017941 */ /* 0x000fea0003800000 */
.L_x_95:
        /* <DEDUP_REMOVED lines=9> */
.L_x_98:
[----:B------:R-:W-:Y:S05]  /*39c0*/  BSYNC B1 ;  /* 0x0000000000017941 */ /* 0x000fea0003800000 */
.L_x_97:
        /* <DEDUP_REMOVED lines=10> */
.L_x_100:
[----:B------:R-:W-:Y:S05]  /*3a70*/  BSYNC B1 ;  /* 0x0000000000017941 */ /* 0x000fea0003800000 */
.L_x_99:
        /* <DEDUP_REMOVED lines=10> */
.L_x_102:
[----:B------:R-:W-:Y:S05]  /*3b20*/  BSYNC B1 ;  /* 0x0000000000017941 */ /* 0x000fea0003800000 */
.L_x_101:
        /* <DEDUP_REMOVED lines=9> */
.L_x_104:
[----:B------:R-:W-:Y:S05]  /*3bc0*/  BSYNC B1 ;  /* 0x0000000000017941 */ /* 0x000fea0003800000 */
.L_x_103:
        /* <DEDUP_REMOVED lines=9> */
.L_x_106:
[----:B------:R-:W-:Y:S05]  /*3c60*/  BSYNC B1 ;  /* 0x0000000000017941 */ /* 0x000fea0003800000 */
.L_x_105:
        /* <DEDUP_REMOVED lines=10> */
.L_x_108:
[----:B------:R-:W-:Y:S05]  /*3d10*/  BSYNC B1 ;  /* 0x0000000000017941 */ /* 0x000fea0003800000 */
.L_x_107:
        /* <DEDUP_REMOVED lines=10> */
.L_x_110:
[----:B------:R-:W-:Y:S05]  /*3dc0*/  BSYNC B1 ;  /* 0x0000000000017941 */ /* 0x000fea0003800000 */
.L_x_109:
        /* <DEDUP_REMOVED lines=9> */
.L_x_112:
[----:B------:R-:W-:Y:S05]  /*3e60*/  BSYNC B1 ;  /* 0x0000000000017941 */ /* 0x000fea0003800000 */
.L_x_111:
        /* <DEDUP_REMOVED lines=9> */
.L_x_114:
[----:B------:R-:W-:Y:S05]  /*3f00*/  BSYNC B1 ;  /* 0x0000000000017941 */ /* 0x000fea0003800000 */
.L_x_113:
        /* <DEDUP_REMOVED lines=10> */
.L_x_116:
[----:B------:R-:W-:Y:S05]  /*3fb0*/  BSYNC B1 ;  /* 0x0000000000017941 */ /* 0x000fea0003800000 */
.L_x_115:
        /* <DEDUP_REMOVED lines=10> */
.L_x_118:
[----:B------:R-:W-:Y:S05]  /*4060*/  BSYNC B1 ;  /* 0x0000000000017941 */ /* 0x000fea0003800000 */
.L_x_117:
        /* <DEDUP_REMOVED lines=9> */
.L_x_120:
[----:B------:R-:W-:Y:S05]  /*4100*/  BSYNC B1 ;  /* 0x0000000000017941 */ /* 0x000fea0003800000 */
.L_x_119:
        /* <DEDUP_REMOVED lines=9> */
.L_x_122:
[----:B------:R-:W-:Y:S05]  /*41a0*/  BSYNC B1 ;  /* 0x0000000000017941 */ /* 0x000fea0003800000 */
.L_x_121:
        /* <DEDUP_REMOVED lines=10> */
.L_x_124:
[----:B------:R-:W-:Y:S05]  /*4250*/  BSYNC B1 ;  /* 0x0000000000017941 */ /* 0x000fea0003800000 */
.L_x_123:
        /* <DEDUP_REMOVED lines=10> */
.L_x_126:
[----:B------:R-:W-:Y:S05]  /*4300*/  BSYNC B1 ;  /* 0x0000000000017941 */ /* 0x000fea0003800000 */
.L_x_125:
        /* <DEDUP_REMOVED lines=9> */
.L_x_128:
[----:B------:R-:W-:Y:S05]  /*43a0*/  BSYNC B1 ;  /* 0x0000000000017941 */ /* 0x000fea0003800000 */
.L_x_127:
        /* <DEDUP_REMOVED lines=9> */
.L_x_130:
[----:B------:R-:W-:Y:S05]  /*4440*/  BSYNC B1 ;  /* 0x0000000000017941 */ /* 0x000fea0003800000 */
.L_x_129:
        /* <DEDUP_REMOVED lines=10> */
.L_x_132:
[----:B------:R-:W-:Y:S05]  /*44f0*/  BSYNC B1 ;  /* 0x0000000000017941 */ /* 0x000fea0003800000 */
.L_x_131:
        /* <DEDUP_REMOVED lines=10> */
.L_x_134:
[----:B------:R-:W-:Y:S05]  /*45a0*/  BSYNC B1 ;  /* 0x0000000000017941 */ /* 0x000fea0003800000 */
.L_x_133:
        /* <DEDUP_REMOVED lines=9> */
.L_x_136:
[----:B------:R-:W-:Y:S05]  /*4640*/  BSYNC B1 ;  /* 0x0000000000017941 */ /* 0x000fea0003800000 */
.L_x_135:
        /* <DEDUP_REMOVED lines=9> */
.L_x_138:
[----:B------:R-:W-:Y:S05]  /*46e0*/  BSYNC B1 ;  /* 0x0000000000017941 */ /* 0x000fea0003800000 */
.L_x_137:
        /* <DEDUP_REMOVED lines=10> */
.L_x_140:
[----:B------:R-:W-:Y:S05]  /*4790*/  BSYNC B1 ;  /* 0x0000000000017941 */ /* 0x000fea0003800000 */
.L_x_139:
        /* <DEDUP_REMOVED lines=10> */
.L_x_142:
[----:B------:R-:W-:Y:S05]  /*4840*/  BSYNC B1 ;  /* 0x0000000000017941 */ /* 0x000fea0003800000 */
.L_x_141:
        /* <DEDUP_REMOVED lines=9> */
.L_x_144:
[----:B------:R-:W-:Y:S05]  /*48e0*/  BSYNC B1 ;  /* 0x0000000000017941 */ /* 0x000fea0003800000 */
.L_x_143:
        /* <DEDUP_REMOVED lines=9> */
.L_x_146:
[----:B------:R-:W-:Y:S05]  /*4980*/  BSYNC B1 ;  /* 0x0000000000017941 */ /* 0x000fea0003800000 */
.L_x_145:
        /* <DEDUP_REMOVED lines=10> */
.L_x_148:
[----:B------:R-:W-:Y:S05]  /*4a30*/  BSYNC B1 ;  /* 0x0000000000017941 */ /* 0x000fea0003800000 */
.L_x_147:
        /* <DEDUP_REMOVED lines=10> */
.L_x_150:
[----:B------:R-:W-:Y:S05]  /*4ae0*/  BSYNC B1 ;  /* 0x0000000000017941 */ /* 0x000fea0003800000 */
.L_x_149:
        /* <DEDUP_REMOVED lines=9> */
.L_x_152:
[----:B------:R-:W-:Y:S05]  /*4b80*/  BSYNC B1 ;  /* 0x0000000000017941 */ /* 0x000fea0003800000 */
.L_x_151:
        /* <DEDUP_REMOVED lines=9> */
.L_x_154:
[----:B------:R-:W-:Y:S05]  /*4c20*/  BSYNC B1 ;  /* 0x0000000000017941 */ /* 0x000fea0003800000 */
.L_x_153:
        /* <DEDUP_REMOVED lines=10> */
.L_x_156:
[----:B------:R-:W-:Y:S05]  /*4cd0*/  BSYNC B1 ;  /* 0x0000000000017941 */ /* 0x000fea0003800000 */
.L_x_155:
        /* <DEDUP_REMOVED lines=10> */
.L_x_158:
[----:B------:R-:W-:Y:S05]  /*4d80*/  BSYNC B1 ;  /* 0x0000000000017941 */ /* 0x000fea0003800000 */
.L_x_157:
        /* <DEDUP_REMOVED lines=9> */
.L_x_160:
[----:B------:R-:W-:Y:S05]  /*4e20*/  BSYNC B1 ;  /* 0x0000000000017941 */ /* 0x000fea0003800000 */
.L_x_159:
        /* <DEDUP_REMOVED lines=9> */
.L_x_162:
[----:B------:R-:W-:Y:S05]  /*4ec0*/  BSYNC B1 ;  /* 0x0000000000017941 */ /* 0x000fea0003800000 */
.L_x_161:
        /* <DEDUP_REMOVED lines=10> */
.L_x_164:
[----:B------:R-:W-:Y:S05]  /*4f70*/  BSYNC B1 ;  /* 0x0000000000017941 */ /* 0x000fea0003800000 */
.L_x_163:
        /* <DEDUP_REMOVED lines=10> */
.L_x_166:
[----:B------:R-:W-:Y:S05]  /*5020*/  BSYNC B1 ;  /* 0x0000000000017941 */ /* 0x000fea0003800000 */
.L_x_165:
        /* <DEDUP_REMOVED lines=9> */
.L_x_168:
[----:B------:R-:W-:Y:S05]  /*50c0*/  BSYNC B1 ;  /* 0x0000000000017941 */ /* 0x000fea0003800000 */
.L_x_167:
        /* <DEDUP_REMOVED lines=9> */
.L_x_170:
[----:B------:R-:W-:Y:S05]  /*5160*/  BSYNC B1 ;  /* 0x0000000000017941 */ /* 0x000fea0003800000 */
.L_x_169:
        /* <DEDUP_REMOVED lines=10> */
.L_x_172:
[----:B------:R-:W-:Y:S05]  /*5210*/  BSYNC B1 ;  /* 0x0000000000017941 */ /* 0x000fea0003800000 */
.L_x_171:
        /* <DEDUP_REMOVED lines=10> */
.L_x_174:
[----:B------:R-:W-:Y:S05]  /*52c0*/  BSYNC B1 ;  /* 0x0000000000017941 */ /* 0x000fea0003800000 */
.L_x_173:
        /* <DEDUP_REMOVED lines=9> */
.L_x_176:
[----:B------:R-:W-:Y:S05]  /*5360*/  BSYNC B1 ;  /* 0x0000000000017941 */ /* 0x000fea0003800000 */
.L_x_175:
        /* <DEDUP_REMOVED lines=9> */
.L_x_178:
[----:B------:R-:W-:Y:S05]  /*5400*/  BSYNC B1 ;  /* 0x0000000000017941 */ /* 0x000fea0003800000 */
.L_x_177:
        /* <DEDUP_REMOVED lines=10> */
.L_x_180:
[----:B------:R-:W-:Y:S05]  /*54b0*/  BSYNC B1 ;  /* 0x0000000000017941 */ /* 0x000fea0003800000 */
.L_x_179:
        /* <DEDUP_REMOVED lines=10> */
.L_x_182:
[----:B------:R-:W-:Y:S05]  /*5560*/  BSYNC B1 ;  /* 0x0000000000017941 */ /* 0x000fea0003800000 */
.L_x_181:
        /* <DEDUP_REMOVED lines=9> */
.L_x_184:
[----:B------:R-:W-:Y:S05]  /*5600*/  BSYNC B1 ;  /* 0x0000000000017941 */ /* 0x000fea0003800000 */
.L_x_183:
        /* <DEDUP_REMOVED lines=9> */
.L_x_186:
[----:B------:R-:W-:Y:S05]  /*56a0*/  BSYNC B1 ;  /* 0x0000000000017941 */ /* 0x000fea0003800000 */
.L_x_185:
        /* <DEDUP_REMOVED lines=10> */
.L_x_188:
[----:B------:R-:W-:Y:S05]  /*5750*/  BSYNC B1 ;  /* 0x0000000000017941 */ /* 0x000fea0003800000 */
.L_x_187:
        /* <DEDUP_REMOVED lines=10> */
.L_x_190:
[----:B------:R-:W-:Y:S05]  /*5800*/  BSYNC B1 ;  /* 0x0000000000017941 */ /* 0x000fea0003800000 */
.L_x_189:
        /* <DEDUP_REMOVED lines=9> */
.L_x_192:
[----:B------:R-:W-:Y:S05]  /*58a0*/  BSYNC B1 ;  /* 0x0000000000017941 */ /* 0x000fea0003800000 */
.L_x_191:
        /* <DEDUP_REMOVED lines=9> */
.L_x_194:
[----:B------:R-:W-:Y:S05]  /*5940*/  BSYNC B1 ;  /* 0x0000000000017941 */ /* 0x000fea0003800000 */
.L_x_193:
        /* <DEDUP_REMOVED lines=10> */
.L_x_196:
[----:B------:R-:W-:Y:S05]  /*59f0*/  BSYNC B1 ;  /* 0x0000000000017941 */ /* 0x000fea0003800000 */
.L_x_195:
        /* <DEDUP_REMOVED lines=10> */
.L_x_198:
[----:B------:R-:W-:Y:S05]  /*5aa0*/  BSYNC B1 ;  /* 0x0000000000017941 */ /* 0x000fea0003800000 */
.L_x_197:
        /* <DEDUP_REMOVED lines=9> */
.L_x_200:
[----:B------:R-:W-:Y:S05]  /*5b40*/  BSYNC B1 ;  /* 0x0000000000017941 */ /* 0x000fea0003800000 */
.L_x_199:
        /* <DEDUP_REMOVED lines=9> */
.L_x_202:
[----:B------:R-:W-:Y:S05]  /*5be0*/  BSYNC B1 ;  /* 0x0000000000017941 */ /* 0x000fea0003800000 */
.L_x_201:
        /* <DEDUP_REMOVED lines=10> */
.L_x_204:
[----:B------:R-:W-:Y:S05]  /*5c90*/  BSYNC B1 ;  /* 0x0000000000017941 */ /* 0x000fea0003800000 */
.L_x_203:
        /* <DEDUP_REMOVED lines=10> */
.L_x_206:
[----:B------:R-:W-:Y:S05]  /*5d40*/  BSYNC B1 ;  /* 0x0000000000017941 */ /* 0x000fea0003800000 */
.L_x_205:
        /* <DEDUP_REMOVED lines=9> */
.L_x_208:
[----:B------:R-:W-:Y:S05]  /*5de0*/  BSYNC B1 ;  /* 0x0000000000017941 */ /* 0x000fea0003800000 */
.L_x_207:
        /* <DEDUP_REMOVED lines=9> */
.L_x_210:
[----:B------:R-:W-:Y:S05]  /*5e80*/  BSYNC B1 ;  /* 0x0000000000017941 */ /* 0x000fea0003800000 */
.L_x_209:
        /* <DEDUP_REMOVED lines=10> */
.L_x_212:
[----:B------:R-:W-:Y:S05]  /*5f30*/  BSYNC B1 ;  /* 0x0000000000017941 */ /* 0x000fea0003800000 */
.L_x_211:
        /* <DEDUP_REMOVED lines=10> */
.L_x_214:
[----:B------:R-:W-:Y:S05]  /*5fe0*/  BSYNC B1 ;  /* 0x0000000000017941 */ /* 0x000fea0003800000 */
.L_x_213:
        /* <DEDUP_REMOVED lines=9> */
.L_x_216:
[----:B------:R-:W-:Y:S05]  /*6080*/  BSYNC B1 ;  /* 0x0000000000017941 */ /* 0x000fea0003800000 */
.L_x_215:
        /* <DEDUP_REMOVED lines=9> */
.L_x_218:
[----:B------:R-:W-:Y:S05]  /*6120*/  BSYNC B1 ;  /* 0x0000000000017941 */ /* 0x000fea0003800000 */
.L_x_217:
        /* <DEDUP_REMOVED lines=10> */
.L_x_220:
[----:B------:R-:W-:Y:S05]  /*61d0*/  BSYNC B1 ;  /* 0x0000000000017941 */ /* 0x000fea0003800000 */
.L_x_219:
        /* <DEDUP_REMOVED lines=10> */
.L_x_222:
[----:B------:R-:W-:Y:S05]  /*6280*/  BSYNC B1 ;  /* 0x0000000000017941 */ /* 0x000fea0003800000 */
.L_x_221:
        /* <DEDUP_REMOVED lines=9> */
.L_x_224:
[----:B------:R-:W-:Y:S05]  /*6320*/  BSYNC B1 ;  /* 0x0000000000017941 */ /* 0x000fea0003800000 */
.L_x_223:
        /* <DEDUP_REMOVED lines=9> */
.L_x_226:
[----:B------:R-:W-:Y:S05]  /*63c0*/  BSYNC B1 ;  /* 0x0000000000017941 */ /* 0x000fea0003800000 */
.L_x_225:
        /* <DEDUP_REMOVED lines=10> */
.L_x_228:
[----:B------:R-:W-:Y:S05]  /*6470*/  BSYNC B1 ;  /* 0x0000000000017941 */ /* 0x000fea0003800000 */
.L_x_227:
        /* <DEDUP_REMOVED lines=10> */
.L_x_230:
[----:B------:R-:W-:Y:S05]  /*6520*/  BSYNC B1 ;  /* 0x0000000000017941 */ /* 0x000fea0003800000 */
.L_x_229:
        /* <DEDUP_REMOVED lines=9> */
.L_x_232:
[----:B------:R-:W-:Y:S05]  /*65c0*/  BSYNC B1 ;  /* 0x0000000000017941 */ /* 0x000fea0003800000 */
.L_x_231:
        /* <DEDUP_REMOVED lines=9> */
.L_x_234:
[----:B------:R-:W-:Y:S05]  /*6660*/  BSYNC B1 ;  /* 0x0000000000017941 */ /* 0x000fea0003800000 */
.L_x_233:
        /* <DEDUP_REMOVED lines=10> */
.L_x_236:
[----:B------:R-:W-:Y:S05]  /*6710*/  BSYNC B1 ;  /* 0x0000000000017941 */ /* 0x000fea0003800000 */
.L_x_235:
        /* <DEDUP_REMOVED lines=10> */
.L_x_238:
[----:B------:R-:W-:Y:S05]  /*67c0*/  BSYNC B1 ;  /* 0x0000000000017941 */ /* 0x000fea0003800000 */
.L_x_237:
        /* <DEDUP_REMOVED lines=9> */
.L_x_240:
[----:B------:R-:W-:Y:S05]  /*6860*/  BSYNC B1 ;  /* 0x0000000000017941 */ /* 0x000fea0003800000 */
.L_x_239:
        /* <DEDUP_REMOVED lines=9> */
.L_x_242:
[----:B------:R-:W-:Y:S05]  /*6900*/  BSYNC B1 ;  /* 0x0000000000017941 */ /* 0x000fea0003800000 */
.L_x_241:
        /* <DEDUP_REMOVED lines=10> */
.L_x_244:
[----:B------:R-:W-:Y:S05]  /*69b0*/  BSYNC B1 ;  /* 0x0000000000017941 */ /* 0x000fea0003800000 */
.L_x_243:
        /* <DEDUP_REMOVED lines=10> */
.L_x_246:
[----:B------:R-:W-:Y:S05]  /*6a60*/  BSYNC B1 ;  /* 0x0000000000017941 */ /* 0x000fea0003800000 */
.L_x_245:
        /* <DEDUP_REMOVED lines=9> */
.L_x_248:
[----:B------:R-:W-:Y:S05]  /*6b00*/  BSYNC B1 ;  /* 0x0000000000017941 */ /* 0x000fea0003800000 */
.L_x_247:
        /* <DEDUP_REMOVED lines=9> */
.L_x_250:
[----:B------:R-:W-:Y:S05]  /*6ba0*/  BSYNC B1 ;  /* 0x0000000000017941 */ /* 0x000fea0003800000 */
.L_x_249:
        /* <DEDUP_REMOVED lines=10> */
.L_x_252:
[----:B------:R-:W-:Y:S05]  /*6c50*/  BSYNC B1 ;  /* 0x0000000000017941 */ /* 0x000fea0003800000 */
.L_x_251:
        /* <DEDUP_REMOVED lines=10> */
.L_x_254:
[----:B------:R-:W-:Y:S05]  /*6d00*/  BSYNC B1 ;  /* 0x0000000000017941 */ /* 0x000fea0003800000 */
.L_x_253:
        /* <DEDUP_REMOVED lines=9> */
.L_x_256:
[----:B------:R-:W-:Y:S05]  /*6da0*/  BSYNC B1 ;  /* 0x0000000000017941 */ /* 0x000fea0003800000 */
.L_x_255:
        /* <DEDUP_REMOVED lines=9> */
.L_x_258:
[----:B------:R-:W-:Y:S05]  /*6e40*/  BSYNC B1 ;  /* 0x0000000000017941 */ /* 0x000fea0003800000 */
.L_x_257:
        /* <DEDUP_REMOVED lines=10> */
.L_x_260:
[----:B------:R-:W-:Y:S05]  /*6ef0*/  BSYNC B1 ;  /* 0x0000000000017941 */ /* 0x000fea0003800000 */
.L_x_259:
        /* <DEDUP_REMOVED lines=10> */
.L_x_262:
[----:B------:R-:W-:Y:S05]  /*6fa0*/  BSYNC B1 ;  /* 0x0000000000017941 */ /* 0x000fea0003800000 */
.L_x_261:
        /* <DEDUP_REMOVED lines=9> */
.L_x_264:
[----:B------:R-:W-:Y:S05]  /*7040*/  BSYNC B1 ;  /* 0x0000000000017941 */ /* 0x000fea0003800000 */
.L_x_263:
        /* <DEDUP_REMOVED lines=9> */
.L_x_266:
[----:B------:R-:W-:Y:S05]  /*70e0*/  BSYNC B1 ;  /* 0x0000000000017941 */ /* 0x000fea0003800000 */
.L_x_265:
        /* <DEDUP_REMOVED lines=10> */
.L_x_268:
[----:B------:R-:W-:Y:S05]  /*7190*/  BSYNC B1 ;  /* 0x0000000000017941 */ /* 0x000fea0003800000 */
.L_x_267:
        /* <DEDUP_REMOVED lines=10> */
.L_x_270:
[----:B------:R-:W-:Y:S05]  /*7240*/  BSYNC B1 ;  /* 0x0000000000017941 */ /* 0x000fea0003800000 */
.L_x_269:
        /* <DEDUP_REMOVED lines=9> */
.L_x_272:
[----:B------:R-:W-:Y:S05]  /*72e0*/  BSYNC B1 ;  /* 0x0000000000017941 */ /* 0x000fea0003800000 */
.L_x_271:
        /* <DEDUP_REMOVED lines=9> */
.L_x_274:
[----:B------:R-:W-:Y:S05]  /*7380*/  BSYNC B1 ;  /* 0x0000000000017941 */ /* 0x000fea0003800000 */
.L_x_273:
        /* <DEDUP_REMOVED lines=10> */
.L_x_276:
[----:B------:R-:W-:Y:S05]  /*7430*/  BSYNC B1 ;  /* 0x0000000000017941 */ /* 0x000fea0003800000 */
.L_x_275:
        /* <DEDUP_REMOVED lines=10> */
.L_x_278:
[----:B------:R-:W-:Y:S05]  /*74e0*/  BSYNC B1 ;  /* 0x0000000000017941 */ /* 0x000fea0003800000 */
.L_x_277:
        /* <DEDUP_REMOVED lines=9> */
.L_x_280:
[----:B------:R-:W-:Y:S05]  /*7580*/  BSYNC B1 ;  /* 0x0000000000017941 */ /* 0x000fea0003800000 */
.L_x_279:
        /* <DEDUP_REMOVED lines=9> */
.L_x_282:
[----:B------:R-:W-:Y:S05]  /*7620*/  BSYNC B1 ;  /* 0x0000000000017941 */ /* 0x000fea0003800000 */
.L_x_281:
        /* <DEDUP_REMOVED lines=10> */
.L_x_284:
[----:B------:R-:W-:Y:S05]  /*76d0*/  BSYNC B1 ;  /* 0x0000000000017941 */ /* 0x000fea0003800000 */
.L_x_283:
        /* <DEDUP_REMOVED lines=10> */
.L_x_286:
[----:B------:R-:W-:Y:S05]  /*7780*/  BSYNC B1 ;  /* 0x0000000000017941 */ /* 0x000fea0003800000 */
.L_x_285:
        /* <DEDUP_REMOVED lines=9> */
.L_x_288:
[----:B------:R-:W-:Y:S05]  /*7820*/  BSYNC B1 ;  /* 0x0000000000017941 */ /* 0x000fea0003800000 */
.L_x_287:
[----:B0----5:R-:W-:Y:S01]  /*7830*/  HADD2.F32 R0, -RZ, R19.H0_H0 ;  /* 0x20000013ff007230 */ /* 0x021fe20000004100 */
[----:B------:R-:W-:Y:S01]  /*7840*/  ISETP.GT.AND P0, PT, R3, 0x8, P0 ;  /* 0x000000080300780c */ /* 0x000fe20000704270 */
[----:B------:R-:W-:Y:S01]  /*7850*/  @P1 IMAD.MOV.U32 R4, RZ, RZ, R10 ;  /* 0x000000ffff041224 */ /* 0x000fe200078e000a */
[----:B------:R-:W-:Y:S02]  /*7860*/  BSSY B1, `(.L_x_289) ;  /* 0x0000009000017945 */ /* 0x000fe40003800000 */
[----:B------:R-:W-:-:S04]  /*7870*/  FMUL R5, R0, R155 ;  /* 0x0000009b00057220 */ /* 0x000fc80000400000 */
[----:B------:R-:W-:-:S05]  /*7880*/  FFMA R5, R150, R154, R5 ;  /* 0x0000009a96057223 */ /* 0x000fca0000000005 */
[----:B------:R-:W-:-:S04]  /*7890*/  F2FP.F16.F32.PACK_AB R5, RZ, R5 ;  /* 0x00000005ff05723e */ /* 0x000fc800000000ff */
[----:B------:R-:W-:Y:S01]  /*78a0*/  PRMT R2, R5, 0x7610, R2 ;  /* 0x0000761005027816 */ /* 0x000fe20000000002 */
[----:B------:R-:W-:-:S05]  /*78b0*/  @P1 IMAD.MOV.U32 R5, RZ, RZ, R11 ;  /* 0x000000ffff051224 */ /* 0x000fca00078e000b */
[----:B------:R0:W-:Y:S01]  /*78c0*/  @P1 STG.E.U16 desc[UR36][R4.64+0x1f0], R2 ;  /* 0x0001f00204001986 */ /* 0x0001e2000c101524 */
[----:B------:R-:W-:Y:S05]  /*78d0*/  @!P0 BRA `(.L_x_290) ;  /* 0x0000000000048947 */ /* 0x000fea0003800000 */
[----:B------:R0:W5:Y:S02]  /*78e0*/  LDG.E.LTC128B.U16 R19, desc[UR36][R8.64+0x1f2] ;  /* 0x0001f22408137981 */ /* 0x000164000c1e1520 */
.L_x_290:
[----:B------:R-:W-:Y:S05]  /*78f0*/  BSYNC B1 ;  /* 0x0000000000017941 */ /* 0x000fea0003800000 */
.L_x_289:
[----:B------:R-:W-:Y:S05]  /*7900*/  @!P0 BRA `(.L_x_291) ;  /* 0x0000002400488947 */ /* 0x000fea0003800000 */
[----:B-----5:R-:W-:-:S05]  /*7910*/  HADD2.F32 R0, -RZ, R19.H0_H0 ;  /* 0x20000013ff007230 */ /* 0x020fca0000004100 */
[----:B------:R-:W-:-:S04]  /*7920*/  FMUL R0, R0, R155 ;  /* 0x0000009b00007220 */ /* 0x000fc80000400000 */
[----:B------:R-:W-:-:S05]  /*7930*/  FFMA R0, R151, R154, R0 ;  /* 0x0000009a97007223 */ /* 0x000fca0000000000 */
[----:B------:R-:W-:-:S05]  /*7940*/  F2FP.F16.F32.PACK_AB R0, RZ, R0 ;  /* 0x00000000ff00723e */ /* 0x000fca00000000ff */
[----:B------:R0:W-:Y:S01]  /*7950*/  STG.E.U16 desc[UR36][R10.64+0x1f2], R0 ;  /* 0x0001f2000a007986 */ /* 0x0001e2000c101524 */
[----:B------:R-:W-:Y:S05]  /*7960*/  BRA `(.L_x_291) ;  /* 0x0000002400307947 */ /* 0x000fea0003800000 */
.L_x_38:
[----:B------:R-:W-:Y:S01]  /*7970*/  ISETP.GT.AND P0, PT, R0, 0x1, PT ;  /* 0x000000010000780c */ /* 0x000fe20003f04270 */
[----:B------:R-:W-:Y:S01]  /*7980*/  ULDC.64 UR4, c[0x0][0x5c0] ;  /* 0x0001700000047ab9 */ /* 0x000fe20000000a00 */
[-C--:B------:R-:W-:Y:S01]  /*7990*/  FMUL R24, R24, R154.reuse ;  /* 0x0000009a18187220 */ /* 0x080fe20000400000 */
[-C--:B------:R-:W-:Y:S01]  /*79a0*/  FMUL R25, R25, R154.reuse ;  /* 0x0000009a19197220 */ /* 0x080fe20000400000 */
[----:B------:R-:W-:Y:S01]  /*79b0*/  ISETP.GT.AND P3, PT, R3, RZ, P0 ;  /* 0x000000ff0300720c */ /* 0x000fe20000764270 */
[-C--:B------:R-:W-:Y:S01]  /*79c0*/  FMUL R26, R26, R154.reuse ;  /* 0x0000009a1a1a7220 */ /* 0x080fe20000400000 */
[----:B------:R-:W-:Y:S01]  /*79d0*/  LEA R4, P4, R6, UR4, 0x1 ;  /* 0x0000000406047c11 */ /* 0x000fe2000f8808ff */
[----:B------:R-:W-:Y:S01]  /*79e0*/  FMUL R27, R27, R154 ;  /* 0x0000009a1b1b7220 */ /* 0x000fe20000400000 */
[----:B------:R-:W-:Y:S01]  /*79f0*/  F2FP.F16.F32.PACK_AB R24, RZ, R24 ;  /* 0x00000018ff18723e */ /* 0x000fe200000000ff */
[-C--:B------:R-:W-:Y:S01]  /*7a00*/  FMUL R28, R28, R154.reuse ;  /* 0x0000009a1c1c7220 */ /* 0x080fe20000400000 */
[----:B------:R-:W-:Y:S01]  /*7a10*/  LEA.HI.X R5, R6, UR5, R179, 0x1, P4 ;  /* 0x0000000506057c11 */ /* 0x000fe2000a0f0cb3 */
[-C--:B------:R-:W-:Y:S01]  /*7a20*/  FMUL R29, R29, R154.reuse ;  /* 0x0000009a1d1d7220 */ /* 0x080fe20000400000 */
[----:B------:R-:W-:Y:S01]  /*7a30*/  F2FP.F16.F32.PACK_AB R25, RZ, R25 ;  /* 0x00000019ff19723e */ /* 0x000fe200000000ff */
[-C--:B------:R-:W-:Y:S01]  /*7a40*/  FMUL R30, R30, R154.reuse ;  /* 0x0000009a1e1e7220 */ /* 0x080fe20000400000 */
[----:B------:R-:W-:Y:S01]  /*7a50*/  SHF.L.U64.HI R11, R10, 0x4, R11 ;  /* 0x000000040a0b7819 */ /* 0x000fe2000001020b */
[----:B------:R-:W-:Y:S01]  /*7a60*/  @P1 STG.E.U16 desc[UR36][R4.64], R24 ;  /* 0x0000001804001986 */ /* 0x000fe2000c101524 */
[----:B------:R-:W-:Y:S01]  /*7a70*/  ISETP.GT.AND P1, PT, R0, 0x8, PT ;  /* 0x000000080000780c */ /* 0x000fe20003f24270 */
[----:B------:R-:W-:Y:S01]  /*7a80*/  FMUL R31, R31, R154 ;  /* 0x0000009a1f1f7220 */ /* 0x000fe20000400000 */
[C---:B------:R-:W-:Y:S01]  /*7a90*/  ISETP.GT.AND P4, PT, R3.reuse, 0x8, P0 ;  /* 0x000000080300780c */ /* 0x040fe20000784270 */
[----:B------:R-:W-:Y:S01]  /*7aa0*/  @P3 STG.E.U16 desc[UR36][R4.64+0x2], R25 ;  /* 0x0000021904003986 */ /* 0x000fe2000c101524 */
[----:B------:R-:W-:Y:S01]  /*7ab0*/  LEA R6, P3, R10, R4, 0x4 ;  /* 0x000000040a067211 */ /* 0x000fe200078620ff */
[-C--:B------:R-:W-:Y:S01]  /*7ac0*/  FMUL R32, R32, R154.reuse ;  /* 0x0000009a20207220 */ /* 0x080fe20000400000 */
[----:B------:R-:W-:Y:S01]  /*7ad0*/  ISETP.GT.AND P2, PT, R3, 0x8, P2 ;  /* 0x000000080300780c */ /* 0x000fe20001744270 */
[-C--:B------:R-:W-:Y:S01]  /*7ae0*/  FMUL R33, R33, R154.reuse ;  /* 0x0000009a21217220 */ /* 0x080fe20000400000 */
[----:B------:R-:W-:Y:S01]  /*7af0*/  ISETP.GT.AND P0, PT, R0, 0x9, PT ;  /* 0x000000090000780c */ /* 0x000fe20003f04270 */
[----:B------:R-:W-:Y:S01]  /*7b00*/  IMAD.X R7, R11, 0x1, R5, P3 ;  /* 0x000000010b077824 */ /* 0x000fe200018e0605 */
[C---:B------:R-:W-:Y:S01]  /*7b10*/  ISETP.GT.AND P5, PT, R3.reuse, RZ, P1 ;  /* 0x000000ff0300720c */ /* 0x040fe20000fa4270 */
[-C--:B------:R-:W-:Y:S01]  /*7b20*/  FMUL R34, R34, R154.reuse ;  /* 0x0000009a22227220 */ /* 0x080fe20000400000 */
[----:B------:R-:W-:Y:S01]  /*7b30*/  ISETP.GT.AND P3, PT, R3, RZ, P0 ;  /* 0x000000ff0300720c */ /* 0x000fe20000764270 */
[----:B------:R-:W-:Y:S01]  /*7b40*/  FMUL R35, R35, R154 ;  /* 0x0000009a23237220 */ /* 0x000fe20000400000 */
[----:B------:R-:W-:Y:S01]  /*7b50*/  F2FP.F16.F32.PACK_AB R26, RZ, R26 ;  /* 0x0000001aff1a723e */ /* 0x000fe200000000ff */
[-C--:B------:R-:W-:Y:S01]  /*7b60*/  FMUL R36, R36, R154.reuse ;  /* 0x0000009a24247220 */ /* 0x080fe20000400000 */
[----:B------:R-:W-:Y:S01]  /*7b70*/  F2FP.F16.F32.PACK_AB R27, RZ, R27 ;  /* 0x0000001bff1b723e */ /* 0x000fe200000000ff */
[----:B------:R-:W-:Y:S01]  /*7b80*/  FMUL R37, R37, R154 ;  /* 0x0000009a25257220 */ /* 0x000fe20000400000 */
[----:B------:R-:W-:Y:S01]  /*7b90*/  F2FP.F16.F32.PACK_AB R28, RZ, R28 ;  /* 0x0000001cff1c723e */ /* 0x000fe200000000ff */
[----:B------:R-:W-:Y:S01]  /*7ba0*/  @P2 STG.E.U16 desc[UR36][R6.64], R26 ;  /* 0x0000001a06002986 */ /* 0x000fe2000c101524 */
[----:B------:R-:W-:Y:S01]  /*7bb0*/  F2FP.F16.F32.PACK_AB R29, RZ, R29 ;  /* 0x0000001dff1d723e */ /* 0x000fe200000000ff */
[-C--:B------:R-:W-:Y:S01]  /*7bc0*/  FMUL R38, R38, R154.reuse ;  /* 0x0000009a26267220 */ /* 0x080fe20000400000 */
[----:B------:R-:W-:Y:S01]  /*7bd0*/  ISETP.GT.AND P2, PT, R3, 0x8, P1 ;  /* 0x000000080300780c */ /* 0x000fe20000f44270 */
[----:B------:R-:W-:Y:S01]  /*7be0*/  @P4 STG.E.U16 desc[UR36][R6.64+0x2], R27 ;  /* 0x0000021b06004986 */ /* 0x000fe2000c101524 */
[----:B------:R-:W-:Y:S01]  /*7bf0*/  ISETP.GT.AND P1, PT, R0, 0x10, PT ;  /* 0x000000100000780c */ /* 0x000fe20003f24270 */
[----:B------:R-:W-:Y:S01]  /*7c00*/  FMUL R39, R39, R154 ;  /* 0x0000009a27277220 */ /* 0x000fe20000400000 */
[----:B------:R-:W-:Y:S01]  /*7c10*/  F2FP.F16.F32.PACK_AB R30, RZ, R30 ;  /* 0x0000001eff1e723e */ /* 0x000fe200000000ff */
[----:B------:R-:W-:Y:S01]  /*7c20*/  @P5 STG.E.U16 desc[UR36][R4.64+0x10], R28 ;  /* 0x0000101c04005986 */ /* 0x000fe2000c101524 */
[C---:B------:R-:W-:Y:S01]  /*7c30*/  ISETP.GT.AND P4, PT, R3.reuse, RZ, P1 ;  /* 0x000000ff0300720c */ /* 0x040fe20000f84270 */
[-C--:B------:R-:W-:Y:S01]  /*7c40*/  FMUL R40, R40, R154.reuse ;  /* 0x0000009a28287220 */ /* 0x080fe20000400000 */
[----:B------:R-:W-:Y:S01]  /*7c50*/  F2FP.F16.F32.PACK_AB R31, RZ, R31 ;  /* 0x0000001fff1f723e */ /* 0x000fe200000000ff */
[----:B------:R-:W-:Y:S01]  /*7c60*/  @P3 STG.E.U16 desc[UR36][R4.64+0x12], R29 ;  /* 0x0000121d04003986 */ /* 0x000fe2000c101524 */
[----:B------:R-:W-:Y:S01]  /*7c70*/  ISETP.GT.AND P3, PT, R3, 0x8, P0 ;  /* 0x000000080300780c */ /* 0x000fe20000764270 */
[----:B------:R-:W-:Y:S01]  /*7c80*/  FMUL R41, R41, R154 ;  /* 0x0000009a29297220 */ /* 0x000fe20000400000 */
[----:B------:R-:W-:Y:S01]  /*7c90*/  ISETP.GT.AND P0, PT, R0, 0x11, PT ;  /* 0x000000110000780c */ /* 0x000fe20003f04270 */
[----:B------:R-:W-:Y:S01]  /*7ca0*/  @P2 STG.E.U16 desc[UR36][R6.64+0x10], R30 ;  /* 0x0000101e06002986 */ /* 0x000fe2000c101524 */
[----:B------:R-:W-:Y:S01]  /*7cb0*/  F2FP.F16.F32.PACK_AB R32, RZ, R32 ;  /* 0x00000020ff20723e */ /* 0x000fe200000000ff */
[-C--:B------:R-:W-:Y:S01]  /*7cc0*/  FMUL R42, R42, R154.reuse ;  /* 0x0000009a2a2a7220 */ /* 0x080fe20000400000 */
[----:B------:R-:W-:Y:S01]  /*7cd0*/  ISETP.GT.AND P5, PT, R3, RZ, P0 ;  /* 0x000000ff0300720c */ /* 0x000fe200007a4270 */
[-C--:B------:R-:W-:Y:S01]  /*7ce0*/  FMUL R43, R43, R154.reuse ;  /* 0x0000009a2b2b7220 */ /* 0x080fe20000400000 */
[----:B------:R-:W-:Y:S01]  /*7cf0*/  ISETP.GT.AND P2, PT, R3, 0x8, P1 ;  /* 0x000000080300780c */ /* 0x000fe20000f44270 */
[-C--:B------:R-:W-:Y:S01]  /*7d00*/  FMUL R44, R44, R154.reuse ;  /* 0x0000009a2c2c7220 */ /* 0x080fe20000400000 */
[----:B------:R-:W-:Y:S01]  /*7d10*/  ISETP.GT.AND P1, PT, R0, 0x18, PT ;  /* 0x000000180000780c */ /* 0x000fe20003f24270 */
[-C--:B------:R-:W-:Y:S01]  /*7d20*/  FMUL R45, R45, R154.reuse ;  /* 0x0000009a2d2d7220 */ /* 0x080fe20000400000 */
[----:B------:R-:W-:Y:S01]  /*7d30*/  F2FP.F16.F32.PACK_AB R33, RZ, R33 ;  /* 0x00000021ff21723e */ /* 0x000fe200000000ff */
[----:B------:R-:W-:Y:S01]  /*7d40*/  @P3 STG.E.U16 desc[UR36][R6.64+0x12], R31 ;  /* 0x0000121f06003986 */ /* 0x000fe2000c101524 */
[C---:B------:R-:W-:Y:S01]  /*7d50*/  ISETP.GT.AND P3, PT, R3.reuse, 0x8, P0 ;  /* 0x000000080300780c */ /* 0x040fe20000764270 */
[-C--:B------:R-:W-:Y:S01]  /*7d60*/  FMUL R46, R46, R154.reuse ;  /* 0x0000009a2e2e7220 */ /* 0x080fe20000400000 */
[----:B------:R-:W-:Y:S01]  /*7d70*/  ISETP.GT.AND P0, PT, R0, 0x19, PT ;  /* 0x000000190000780c */ /* 0x000fe20003f04270 */
[----:B------:R-:W-:Y:S01]  /*7d80*/  @P4 STG.E.U16 desc[UR36][R4.64+0x20], R32 ;  /* 0x0000202004004986 */ /* 0x000fe2000c101524 */
[----:B------:R-:W-:Y:S01]  /*7d90*/  ISETP.GT.AND P4, PT, R3, RZ, P1 ;  /* 0x000000ff0300720c */ /* 0x000fe20000f84270 */
[----:B------:R-:W-:Y:S01]  /*7da0*/  FMUL R47, R47, R154 ;  /* 0x0000009a2f2f7220 */ /* 0x000fe20000400000 */
[----:B------:R-:W-:Y:S01]  /*7db0*/  F2FP.F16.F32.PACK_AB R34, RZ, R34 ;  /* 0x00000022ff22723e */ /* 0x000fe200000000ff */
[----:B------:R-:W-:Y:S01]  /*7dc0*/  @P5 STG.E.U16 desc[UR36][R4.64+0x22], R33 ;  /* 0x0000222104005986 */ /* 0x000fe2000c101524 */
[----:B------:R-:W-:Y:S01]  /*7dd0*/  ISETP.GT.AND P5, PT, R3, RZ, P0 ;  /* 0x000000ff0300720c */ /* 0x000fe200007a4270 */
[----:B------:R-:W-:Y:S01]  /*7de0*/  FMUL R48, R48, R154 ;  /* 0x0000009a30307220 */ /* 0x000fe20000400000 */
[----:B------:R-:W-:Y:S01]  /*7df0*/  F2FP.F16.F32.PACK_AB R35, RZ, R35 ;  /* 0x00000023ff23723e */ /* 0x000fe200000000ff */
[----:B------:R-:W-:Y:S01]  /*7e00*/  @P2 STG.E.U16 desc[UR36][R6.64+0x20], R34 ;  /* 0x0000202206002986 */ /* 0x000fe2000c101524 */
[----:B------:R-:W-:Y:S01]  /*7e10*/  F2FP.F16.F32.PACK_AB R36, RZ, R36 ;  /* 0x00000024ff24723e */ /* 0x000fe200000000ff */
[-C--:B------:R-:W-:Y:S01]  /*7e20*/  FMUL R49, R49, R154.reuse ;  /* 0x0000009a31317220 */ /* 0x080fe20000400000 */
[C---:B------:R-:W-:Y:S01]  /*7e30*/  ISETP.GT.AND P2, PT, R3.reuse, 0x8, P1 ;  /* 0x000000080300780c */ /* 0x040fe20000f44270 */
[----:B------:R-:W-:Y:S01]  /*7e40*/  @P3 STG.E.U16 desc[UR36][R6.64+0x22], R35 ;  /* 0x0000222306003986 */ /* 0x000fe2000c101524 */
[----:B------:R-:W-:Y:S01]  /*7e50*/  ISETP.GT.AND P1, PT, R0, 0x20, PT ;  /* 0x000000200000780c */ /* 0x000fe20003f24270 */
[-C--:B------:R-:W-:Y:S01]  /*7e60*/  FMUL R50, R50, R154.reuse ;  /* 0x0000009a32327220 */ /* 0x080fe20000400000 */
[----:B------:R-:W-:Y:S01]  /*7e70*/  F2FP.F16.F32.PACK_AB R37, RZ, R37 ;  /* 0x00000025ff25723e */ /* 0x000fe200000000ff */
[----:B------:R-:W-:Y:S01]  /*7e80*/  @P4 STG.E.U16 desc[UR36][R4.64+0x30], R36 ;  /* 0x0000302404004986 */ /* 0x000fe2000c101524 */
[----:B------:R-:W-:Y:S01]  /*7e90*/  ISETP.GT.AND P3, PT, R3, 0x8, P0 ;  /* 0x000000080300780c */ /* 0x000fe20000764270 */
[-C--:B------:R-:W-:Y:S01]  /*7ea0*/  FMUL R51, R51, R154.reuse ;  /* 0x0000009a33337220 */ /* 0x080fe20000400000 */
[----:B------:R-:W-:Y:S01]  /*7eb0*/  ISETP.GT.AND P0, PT, R0, 0x21, PT ;  /* 0x000000210000780c */ /* 0x000fe20003f04270 */
[----:B------:R-:W-:Y:S01]  /*7ec0*/  @P5 STG.E.U16 desc[UR36][R4.64+0x32], R37 ;  /* 0x0000322504005986 */ /* 0x000fe2000c101524 */
[----:B------:R-:W-:Y:S01]  /*7ed0*/  ISETP.GT.AND P4, PT, R3, RZ, P1 ;  /* 0x000000ff0300720c */ /* 0x000fe20000f84270 */
[----:B------:R-:W-:Y:S01]  /*7ee0*/  FMUL R52, R52, R154 ;  /* 0x0000009a34347220 */ /* 0x000fe20000400000 */
[----:B------:R-:W-:Y:S01]  /*7ef0*/  F2FP.F16.F32.PACK_AB R38, RZ, R38 ;  /* 0x00000026ff26723e */ /* 0x000fe200000000ff */
[-C--:B------:R-:W-:Y:S01]  /*7f00*/  FMUL R53, R53, R154.reuse ;  /* 0x0000009a35357220 */ /* 0x080fe20000400000 */
        /* <DEDUP_REMOVED lines=325> */
[----:B------:R-:W-:Y:S01]  /*9360*/  FMUL R151, R151, R154 ;  /* 0x0000009a97977220 */ /* 0x000fe20000400000 */
[----:B------:R-:W-:Y:S01]  /*9370*/  ISETP.GT.AND P2, PT, R3, 0x8, P1 ;  /* 0x000000080300780c */ /* 0x000fe20000f44270 */
[----:B------:R-:W-:Y:S01]  /*9380*/  @P3 STG.E.U16 desc[UR36][R6.64+0x132], R103 ;  /* 0x0001326706003986 */ /* 0x000fe2000c101524 */
[----:B------:R-:W-:-:S02]  /*9390*/  ISETP.GT.AND P1, PT, R0, 0xa8, PT ;  /* 0x000000a80000780c */ /* 0x000fc40003f24270 */
[----:B------:R-:W-:Y:S01]  /*93a0*/  F2FP.F16.F32.PACK_AB R105, RZ, R105 ;  /* 0x00000069ff69723e */ /* 0x000fe200000000ff */
[----:B------:R-:W-:Y:S01]  /*93b0*/  @P4 STG.E.U16 desc[UR36][R4.64+0x140], R104 ;  /* 0x0001406804004986 */ /* 0x000fe2000c101524 */
[C---:B------:R-:W-:Y:S02]  /*93c0*/  ISETP.GT.AND P3, PT, R3.reuse, 0x8, P0 ;  /* 0x000000080300780c */ /* 0x040fe40000764270 */
[----:B------:R-:W-:Y:S01]  /*93d0*/  ISETP.GT.AND P0, PT, R0, 0xa9, PT ;  /* 0x000000a90000780c */ /* 0x000fe20003f04270 */
[----:B------:R-:W-:Y:S01]  /*93e0*/  @P5 STG.E.U16 desc[UR36][R4.64+0x142], R105 ;  /* 0x0001426904005986 */ /* 0x000fe2000c101524 */
[C---:B------:R-:W-:Y:S02]  /*93f0*/  ISETP.GT.AND P4, PT, R3.reuse, RZ, P1 ;  /* 0x000000ff0300720c */ /* 0x040fe40000f84270 */
[----:B------:R-:W-:Y:S02]  /*9400*/  F2FP.F16.F32.PACK_AB R106, RZ, R106 ;  /* 0x0000006aff6a723e */ /* 0x000fe400000000ff */
[----:B------:R-:W-:-:S02]  /*9410*/  ISETP.GT.AND P5, PT, R3, RZ, P0 ;  /* 0x000000ff0300720c */ /* 0x000fc400007a4270 */
[----:B------:R-:W-:Y:S01]  /*9420*/  F2FP.F16.F32.PACK_AB R107, RZ, R107 ;  /* 0x0000006bff6b723e */ /* 0x000fe200000000ff */
[----:B------:R-:W-:Y:S01]  /*9430*/  @P2 STG.E.U16 desc[UR36][R6.64+0x140], R106 ;  /* 0x0001406a06002986 */ /* 0x000fe2000c101524 */
[----:B------:R-:W-:Y:S02]  /*9440*/  F2FP.F16.F32.PACK_AB R108, RZ, R108 ;  /* 0x0000006cff6c723e */ /* 0x000fe400000000ff */
[C---:B------:R-:W-:Y:S01]  /*9450*/  ISETP.GT.AND P2, PT, R3.reuse, 0x8, P1 ;  /* 0x000000080300780c */ /* 0x040fe20000f44270 */
[----:B------:R-:W-:Y:S01]  /*9460*/  @P3 STG.E.U16 desc[UR36][R6.64+0x142], R107 ;  /* 0x0001426b06003986 */ /* 0x000fe2000c101524 */
[----:B------:R-:W-:Y:S02]  /*9470*/  ISETP.GT.AND P1, PT, R0, 0xb0, PT ;  /* 0x000000b00000780c */ /* 0x000fe40003f24270 */
[----:B------:R-:W-:Y:S01]  /*9480*/  F2FP.F16.F32.PACK_AB R109, RZ, R109 ;  /* 0x0000006dff6d723e */ /* 0x000fe200000000ff */
[----:B------:R-:W-:Y:S01]  /*9490*/  @P4 STG.E.U16 desc[UR36][R4.64+0x150], R108 ;  /* 0x0001506c04004986 */ /* 0x000fe2000c101524 */
[----:B------:R-:W-:-:S02]  /*94a0*/  ISETP.GT.AND P3, PT, R3, 0x8, P0 ;  /* 0x000000080300780c */ /* 0x000fc40000764270 */
[----:B------:R-:W-:Y:S01]  /*94b0*/  ISETP.GT.AND P0, PT, R0, 0xb1, PT ;  /* 0x000000b10000780c */ /* 0x000fe20003f04270 */
[----:B------:R-:W-:Y:S01]  /*94c0*/  @P5 STG.E.U16 desc[UR36][R4.64+0x152], R109 ;  /* 0x0001526d04005986 */ /* 0x000fe2000c101524 */
[C---:B------:R-:W-:Y:S02]  /*94d0*/  ISETP.GT.AND P4, PT, R3.reuse, RZ, P1 ;  /* 0x000000ff0300720c */ /* 0x040fe40000f84270 */
[----:B------:R-:W-:Y:S02]  /*94e0*/  F2FP.F16.F32.PACK_AB R110, RZ, R110 ;  /* 0x0000006eff6e723e */ /* 0x000fe400000000ff */
[----:B------:R-:W-:Y:S02]  /*94f0*/  ISETP.GT.AND P5, PT, R3, RZ, P0 ;  /* 0x000000ff0300720c */ /* 0x000fe400007a4270 */
[----:B------:R-:W-:Y:S01]  /*9500*/  F2FP.F16.F32.PACK_AB R111, RZ, R111 ;  /* 0x0000006fff6f723e */ /* 0x000fe200000000ff */
[----:B------:R-:W-:Y:S01]  /*9510*/  @P2 STG.E.U16 desc[UR36][R6.64+0x150], R110 ;  /* 0x0001506e06002986 */ /* 0x000fe2000c101524 */
[----:B------:R-:W-:-:S02]  /*9520*/  F2FP.F16.F32.PACK_AB R112, RZ, R112 ;  /* 0x00000070ff70723e */ /* 0x000fc400000000ff */
[C---:B------:R-:W-:Y:S01]  /*9530*/  ISETP.GT.AND P2, PT, R3.reuse, 0x8, P1 ;  /* 0x000000080300780c */ /* 0x040fe20000f44270 */
[----:B------:R-:W-:Y:S01]  /*9540*/  @P3 STG.E.U16 desc[UR36][R6.64+0x152], R111 ;  /* 0x0001526f06003986 */ /* 0x000fe2000c101524 */
[C---:B------:R-:W-:Y:S02]  /*9550*/  ISETP.GT.AND P1, PT, R0.reuse, 0xb8, PT ;  /* 0x000000b80000780c */ /* 0x040fe40003f24270 */
[----:B------:R-:W-:Y:S01]  /*9560*/  F2FP.F16.F32.PACK_AB R113, RZ, R113 ;  /* 0x00000071ff71723e */ /* 0x000fe200000000ff */
[----:B------:R-:W-:Y:S01]  /*9570*/  @P4 STG.E.U16 desc[UR36][R4.64+0x160], R112 ;  /* 0x0001607004004986 */ /* 0x000fe2000c101524 */
[C---:B------:R-:W-:Y:S02]  /*9580*/  ISETP.GT.AND P3, PT, R3.reuse, 0x8, P0 ;  /* 0x000000080300780c */ /* 0x040fe40000764270 */
[----:B------:R-:W-:Y:S01]  /*9590*/  ISETP.GT.AND P0, PT, R0, 0xb9, PT ;  /* 0x000000b90000780c */ /* 0x000fe20003f04270 */
[----:B------:R-:W-:Y:S01]  /*95a0*/  @P5 STG.E.U16 desc[UR36][R4.64+0x162], R113 ;  /* 0x0001627104005986 */ /* 0x000fe2000c101524 */
[----:B------:R-:W-:-:S02]  /*95b0*/  ISETP.GT.AND P4, PT, R3, RZ, P1 ;  /* 0x000000ff0300720c */ /* 0x000fc40000f84270 */
[----:B------:R-:W-:Y:S02]  /*95c0*/  F2FP.F16.F32.PACK_AB R114, RZ, R114 ;  /* 0x00000072ff72723e */ /* 0x000fe400000000ff */
[C---:B------:R-:W-:Y:S02]  /*95d0*/  ISETP.GT.AND P5, PT, R3.reuse, RZ, P0 ;  /* 0x000000ff0300720c */ /* 0x040fe400007a4270 */
[----:B------:R-:W-:Y:S01]  /*95e0*/  F2FP.F16.F32.PACK_AB R115, RZ, R115 ;  /* 0x00000073ff73723e */ /* 0x000fe200000000ff */
[----:B------:R-:W-:Y:S01]  /*95f0*/  @P2 STG.E.U16 desc[UR36][R6.64+0x160], R114 ;  /* 0x0001607206002986 */ /* 0x000fe2000c101524 */
[----:B------:R-:W-:Y:S02]  /*9600*/  F2FP.F16.F32.PACK_AB R116, RZ, R116 ;  /* 0x00000074ff74723e */ /* 0x000fe400000000ff */
        /* <DEDUP_REMOVED lines=65> */
[----:B------:R-:W-:Y:S02]  /*9a20*/  ISETP.GT.AND P5, PT, R3, RZ, P0 ;  /* 0x000000ff0300720c */ /* 0x000fe400007a4270 */
[----:B------:R-:W-:Y:S02]  /*9a30*/  F2FP.F16.F32.PACK_AB R134, RZ, R134 ;  /* 0x00000086ff86723e */ /* 0x000fe400000000ff */
[----:B------:R-:W-:Y:S02]  /*9a40*/  F2FP.F16.F32.PACK_AB R135, RZ, R135 ;  /* 0x00000087ff87723e */ /* 0x000fe400000000ff */
[----:B------:R-:W-:Y:S01]  /*9a50*/  F2FP.F16.F32.PACK_AB R136, RZ, R136 ;  /* 0x00000088ff88723e */ /* 0x000fe200000000ff */
[----:B------:R-:W-:Y:S01]  /*9a60*/  @P2 STG.E.U16 desc[UR36][R6.64+0x1b0], R134 ;  /* 0x0001b08606002986 */ /* 0x000fe2000c101524 */
[----:B------:R-:W-:-:S02]  /*9a70*/  F2FP.F16.F32.PACK_AB R137, RZ, R137 ;  /* 0x00000089ff89723e */ /* 0x000fc400000000ff */
[C---:B------:R-:W-:Y:S01]  /*9a80*/  ISETP.GT.AND P1, PT, R3.reuse, 0x8, P1 ;  /* 0x000000080300780c */ /* 0x040fe20000f24270 */
[----:B------:R-:W-:Y:S01]  /*9a90*/  @P3 STG.E.U16 desc[UR36][R6.64+0x1b2], R135 ;  /* 0x0001b28706003986 */ /* 0x000fe2000c101524 */
[C---:B------:R-:W-:Y:S02]  /*9aa0*/  ISETP.GT.AND P2, PT, R3.reuse, 0x8, P0 ;  /* 0x000000080300780c */ /* 0x040fe40000744270 */
[C---:B------:R-:W-:Y:S01]  /*9ab0*/  ISETP.GT.AND P0, PT, R0.reuse, 0xe9, PT ;  /* 0x000000e90000780c */ /* 0x040fe20003f04270 */
[----:B------:R-:W-:Y:S01]  /*9ac0*/  @P4 STG.E.U16 desc[UR36][R4.64+0x1c0], R136 ;  /* 0x0001c08804004986 */ /* 0x000fe2000c101524 */
[----:B------:R-:W-:Y:S02]  /*9ad0*/  ISETP.GT.AND P4, PT, R0, 0xe8, PT ;  /* 0x000000e80000780c */ /* 0x000fe40003f84270 */
[----:B------:R-:W-:Y:S01]  /*9ae0*/  F2FP.F16.F32.PACK_AB R138, RZ, R138 ;  /* 0x0000008aff8a723e */ /* 0x000fe200000000ff */
[----:B------:R-:W-:Y:S01]  /*9af0*/  @P5 STG.E.U16 desc[UR36][R4.64+0x1c2], R137 ;  /* 0x0001c28904005986 */ /* 0x000fe2000c101524 */
[----:B------:R-:W-:-:S02]  /*9b00*/  ISETP.GT.AND P5, PT, R3, RZ, P4 ;  /* 0x000000ff0300720c */ /* 0x000fc400027a4270 */
[----:B------:R-:W-:Y:S01]  /*9b10*/  F2FP.F16.F32.PACK_AB R139, RZ, R139 ;  /* 0x0000008bff8b723e */ /* 0x000fe200000000ff */
[----:B------:R-:W-:Y:S01]  /*9b20*/  @P1 STG.E.U16 desc[UR36][R6.64+0x1c0], R138 ;  /* 0x0001c08a06001986 */ /* 0x000fe2000c101524 */
[----:B------:R-:W-:Y:S02]  /*9b30*/  F2FP.F16.F32.PACK_AB R140, RZ, R140 ;  /* 0x0000008cff8c723e */ /* 0x000fe400000000ff */
[C---:B------:R-:W-:Y:S01]  /*9b40*/  ISETP.GT.AND P3, PT, R3.reuse, RZ, P0 ;  /* 0x000000ff0300720c */ /* 0x040fe20000764270 */
[----:B------:R-:W-:Y:S01]  /*9b50*/  @P2 STG.E.U16 desc[UR36][R6.64+0x1c2], R139 ;  /* 0x0001c28b06002986 */ /* 0x000fe2000c101524 */
[C---:B------:R-:W-:Y:S02]  /*9b60*/  ISETP.GT.AND P4, PT, R3.reuse, 0x8, P4 ;  /* 0x000000080300780c */ /* 0x040fe40002784270 */
[----:B------:R-:W-:Y:S02]  /*9b70*/  F2FP.F16.F32.PACK_AB R141, RZ, R141 ;  /* 0x0000008dff8d723e */ /* 0x000fe400000000ff */
[----:B------:R-:W-:Y:S01]  /*9b80*/  F2FP.F16.F32.PACK_AB R142, RZ, R142 ;  /* 0x0000008eff8e723e */ /* 0x000fe200000000ff */
[----:B------:R-:W-:Y:S01]  /*9b90*/  @P5 STG.E.U16 desc[UR36][R4.64+0x1d0], R140 ;  /* 0x0001d08c04005986 */ /* 0x000fe2000c101524 */
[----:B------:R-:W-:-:S02]  /*9ba0*/  ISETP.GT.AND P5, PT, R3, 0x8, P0 ;  /* 0x000000080300780c */ /* 0x000fc400007a4270 */
[----:B------:R-:W-:Y:S02]  /*9bb0*/  F2FP.F16.F32.PACK_AB R143, RZ, R143 ;  /* 0x0000008fff8f723e */ /* 0x000fe400000000ff */
[C---:B------:R-:W-:Y:S01]  /*9bc0*/  ISETP.GT.AND P0, PT, R0.reuse, 0xf1, PT ;  /* 0x000000f10000780c */ /* 0x040fe20003f04270 */
[----:B------:R-:W-:Y:S01]  /*9bd0*/  @P3 STG.E.U16 desc[UR36][R4.64+0x1d2], R141 ;  /* 0x0001d28d04003986 */ /* 0x000fe2000c101524 */
[----:B------:R-:W-:Y:S02]  /*9be0*/  ISETP.GT.AND P3, PT, R0, 0xf0, PT ;  /* 0x000000f00000780c */ /* 0x000fe40003f64270 */
[----:B------:R-:W-:Y:S01]  /*9bf0*/  F2FP.F16.F32.PACK_AB R144, RZ, R144 ;  /* 0x00000090ff90723e */ /* 0x000fe200000000ff */
[----:B------:R-:W-:Y:S01]  /*9c00*/  @P4 STG.E.U16 desc[UR36][R6.64+0x1d0], R142 ;  /* 0x0001d08e06004986 */ /* 0x000fe2000c101524 */
[C---:B------:R-:W-:Y:S02]  /*9c10*/  ISETP.GT.AND P4, PT, R3.reuse, RZ, P3 ;  /* 0x000000ff0300720c */ /* 0x040fe40001f84270 */
[C---:B------:R-:W-:Y:S01]  /*9c20*/  ISETP.GT.AND P3, PT, R3.reuse, 0x8, P3 ;  /* 0x000000080300780c */ /* 0x040fe20001f64270 */
[----:B------:R-:W-:Y:S01]  /*9c30*/  @P5 STG.E.U16 desc[UR36][R6.64+0x1d2], R143 ;  /* 0x0001d28f06005986 */ /* 0x000fe2000c101524 */
[----:B------:R-:W-:-:S02]  /*9c40*/  ISETP.GT.AND P5, PT, R3, RZ, P0 ;  /* 0x000000ff0300720c */ /* 0x000fc400007a4270 */
[----:B------:R-:W-:Y:S02]  /*9c50*/  F2FP.F16.F32.PACK_AB R145, RZ, R145 ;  /* 0x00000091ff91723e */ /* 0x000fe400000000ff */
[C---:B------:R-:W-:Y:S02]  /*9c60*/  ISETP.GT.AND P0, PT, R3.reuse, 0x8, P0 ;  /* 0x000000080300780c */ /* 0x040fe40000704270 */
[C---:B------:R-:W-:Y:S02]  /*9c70*/  ISETP.GT.AND P1, PT, R0.reuse, 0xf9, PT ;  /* 0x000000f90000780c */ /* 0x040fe40003f24270 */
[----:B------:R-:W-:Y:S01]  /*9c80*/  ISETP.GT.AND P2, PT, R0, 0xf8, PT ;  /* 0x000000f80000780c */ /* 0x000fe20003f44270 */
[----:B------:R-:W-:Y:S01]  /*9c90*/  @P4 STG.E.U16 desc[UR36][R4.64+0x1e0], R144 ;  /* 0x0001e09004004986 */ /* 0x000fe2000c101524 */
[C---:B------:R-:W-:Y:S01]  /*9ca0*/  ISETP.GT.AND P4, PT, R3.reuse, RZ, P1 ;  /* 0x000000ff0300720c */ /* 0x040fe20000f84270 */
[----:B------:R-:W-:Y:S01]  /*9cb0*/  @P3 IMAD.MOV.U32 R2, RZ, RZ, R6 ;  /* 0x000000ffff023224 */ /* 0x000fe200078e0006 */
[C---:B------:R-:W-:Y:S01]  /*9cc0*/  ISETP.GT.AND P1, PT, R3.reuse, 0x8, P1 ;  /* 0x000000080300780c */ /* 0x040fe20000f24270 */
[----:B------:R-:W-:Y:S01]  /*9cd0*/  @P5 STG.E.U16 desc[UR36][R4.64+0x1e2], R145 ;  /* 0x0001e29104005986 */ /* 0x000fe2000c101524 */
[----:B------:R-:W-:-:S02]  /*9ce0*/  ISETP.GT.AND P5, PT, R3, RZ, P2 ;  /* 0x000000ff0300720c */ /* 0x000fc400017a4270 */
[----:B------:R-:W-:Y:S01]  /*9cf0*/  ISETP.GT.AND P2, PT, R3, 0x8, P2 ;  /* 0x000000080300780c */ /* 0x000fe20001744270 */
[----:B------:R-:W-:Y:S01]  /*9d00*/  @P3 IMAD.MOV.U32 R3, RZ, RZ, R7 ;  /* 0x000000ffff033224 */ /* 0x000fe200078e0007 */
[----:B------:R-:W-:Y:S02]  /*9d10*/  F2FP.F16.F32.PACK_AB R146, RZ, R146 ;  /* 0x00000092ff92723e */ /* 0x000fe400000000ff */
[----:B------:R-:W-:Y:S02]  /*9d20*/  F2FP.F16.F32.PACK_AB R147, RZ, R147 ;  /* 0x00000093ff93723e */ /* 0x000fe400000000ff */
[----:B------:R-:W-:Y:S01]  /*9d30*/  F2FP.F16.F32.PACK_AB R148, RZ, R148 ;  /* 0x00000094ff94723e */ /* 0x000fe200000000ff */
[----:B------:R0:W-:Y:S01]  /*9d40*/  @P3 STG.E.U16 desc[UR36][R2.64+0x1e0], R146 ;  /* 0x0001e09202003986 */ /* 0x0001e2000c101524 */
[----:B------:R-:W-:Y:S02]  /*9d50*/  F2FP.F16.F32.PACK_AB R149, RZ, R149 ;  /* 0x00000095ff95723e */ /* 0x000fe400000000ff */
[----:B------:R-:W-:-:S02]  /*9d60*/  F2FP.F16.F32.PACK_AB R150, RZ, R150 ;  /* 0x00000096ff96723e */ /* 0x000fc400000000ff */
[----:B------:R-:W-:Y:S01]  /*9d70*/  F2FP.F16.F32.PACK_AB R151, RZ, R151 ;  /* 0x00000097ff97723e */ /* 0x000fe200000000ff */
[----:B0-----:R-:W-:Y:S02]  /*9d80*/  @P0 IMAD.MOV.U32 R2, RZ, RZ, R6 ;  /* 0x000000ffff020224 */ /* 0x001fe400078e0006 */
[----:B------:R-:W-:-:S05]  /*9d90*/  @P0 IMAD.MOV.U32 R3, RZ, RZ, R7 ;  /* 0x000000ffff030224 */ /* 0x000fca00078e0007 */
[----:B------:R0:W-:Y:S02]  /*9da0*/  @P0 STG.E.U16 desc[UR36][R2.64+0x1e2], R147 ;  /* 0x0001e29302000986 */ /* 0x0001e4000c101524 */
[----:B0-----:R-:W-:Y:S02]  /*9db0*/  @P5 IMAD.MOV.U32 R2, RZ, RZ, R4 ;  /* 0x000000ffff025224 */ /* 0x001fe400078e0004 */
[----:B------:R-:W-:-:S05]  /*9dc0*/  @P5 IMAD.MOV.U32 R3, RZ, RZ, R5 ;  /* 0x000000ffff035224 */ /* 0x000fca00078e0005 */
[----:B------:R0:W-:Y:S04]  /*9dd0*/  @P5 STG.E.U16 desc[UR36][R2.64+0x1f0], R148 ;  /* 0x0001f09402005986 */ /* 0x0001e8000c101524 */
[----:B------:R1:W-:Y:S01]  /*9de0*/  @P4 STG.E.U16 desc[UR36][R4.64+0x1f2], R149 ;  /* 0x0001f29504004986 */ /* 0x0003e2000c101524 */
[----:B0-----:R-:W-:Y:S02]  /*9df0*/  @P2 IMAD.MOV.U32 R2, RZ, RZ, R6 ;  /* 0x000000ffff022224 */ /* 0x001fe400078e0006 */
[----:B------:R-:W-:-:S05]  /*9e00*/  @P2 IMAD.MOV.U32 R3, RZ, RZ, R7 ;  /* 0x000000ffff032224 */ /* 0x000fca00078e0007 */
[----:B------:R1:W-:Y:S04]  /*9e10*/  @P2 STG.E.U16 desc[UR36][R2.64+0x1f0], R150 ;  /* 0x0001f09602002986 */ /* 0x0003e8000c101524 */
[----:B------:R1:W-:Y:S02]  /*9e20*/  @P1 STG.E.U16 desc[UR36][R6.64+0x1f2], R151 ;  /* 0x0001f29706001986 */ /* 0x0003e4000c101524 */
.L_x_291:
[----:B------:R-:W-:Y:S05]  /*9e30*/  BSYNC B0 ;  /* 0x0000000000007941 */ /* 0x000fea0003800000 */
.L_x_37:
[----:B01----:R-:W2:Y:S01]  /*9e40*/  LDL.64 R2, [R1] ;  /* 0x0000000001027983 */ /* 0x003ea20000100a00 */
[----:B------:R-:W-:Y:S01]  /*9e50*/  ULDC.64 UR4, c[0x0][0x650] ;  /* 0x0001940000047ab9 */ /* 0x000fe20000000a00 */
[----:B------:R0:W-:Y:S01]  /*9e60*/  SYNCS.ARRIVE.TRANS64.A1T0 RZ, [R162+UR45], RZ ;  /* 0x000000ffa2ff79a7 */ /* 0x0001e2000810002d */
[----:B------:R-:W-:Y:S01]  /*9e70*/  PRMT R0, RZ, 0x7610, R0 ;  /* 0x00007610ff007816 */ /* 0x000fe20000000000 */
[----:B-----5:R-:W-:Y:S02]  /*9e80*/  IMAD.MOV.U32 R19, RZ, RZ, -0x1 ;  /* 0xffffffffff137424 */ /* 0x020fe400078e00ff */
[----:B------:R-:W-:Y:S01]  /*9e90*/  IMAD.MOV.U32 R22, RZ, RZ, -0x1 ;  /* 0xffffffffff167424 */ /* 0x000fe200078e00ff */
[----:B--2---:R-:W-:-:S04]  /*9ea0*/  LEA R18, P0, R2, R18, 0x1 ;  /* 0x0000001202127211 */ /* 0x004fc800078008ff */
[----:B------:R-:W-:Y:S01]  /*9eb0*/  LEA.HI.X R17, R2, R17, R23, 0x1, P0 ;  /* 0x0000001102117211 */ /* 0x000fe200000f0c17 */
[----:B------:R-:W-:Y:S01]  /*9ec0*/  IMAD.MOV.U32 R2, RZ, RZ, -0x1 ;  /* 0xffffffffff027424 */ /* 0x000fe200078e00ff */
[----:B------:R-:W-:-:S04]  /*9ed0*/  ISETP.GE.U32.AND P0, PT, R18, UR4, PT ;  /* 0x0000000412007c0c */ /* 0x000fc8000bf06070 */
[----:B------:R-:W-:-:S13]  /*9ee0*/  ISETP.GE.U32.AND.EX P0, PT, R17, UR5, PT, P0 ;  /* 0x0000000511007c0c */ /* 0x000fda000bf06100 */
[----:B0-----:R-:W-:Y:S05]  /*9ef0*/  @P0 BRA `(.L_x_292) ;  /* 0x0000000400700947 */ /* 0x001fea0003800000 */
[----:B------:R-:W0:Y:S01]  /*9f00*/  S2R R10, SR_CTAID.X ;  /* 0x00000000000a7919 */ /* 0x000e220000002500 */
[----:B------:R-:W1:Y:S01]  /*9f10*/  LDC.64 R8, c[0x0][0x628] ;  /* 0x00018a00ff087b82 */ /* 0x000e620000000a00 */
[----:B------:R-:W-:Y:S01]  /*9f20*/  ULDC UR4, c[0x0][0x150] ;  /* 0x0000540000047ab9 */ /* 0x000fe20000000800 */
[----:B---34-:R-:W-:Y:S01]  /*9f30*/  IMAD.MOV.U32 R6, RZ, RZ, R18 ;  /* 0x000000ffff067224 */ /* 0x018fe200078e0012 */
[----:B------:R-:W2:Y:S01]  /*9f40*/  S2R R20, SR_CTAID.Y ;  /* 0x0000000000147919 */ /* 0x000ea20000002600 */
[----:B------:R-:W-:-:S04]  /*9f50*/  IMAD.MOV.U32 R7, RZ, RZ, R17 ;  /* 0x000000ffff077224 */ /* 0x000fc800078e0011 */
[----:B------:R-:W3:Y:S08]  /*9f60*/  LDC R15, c[0x0][0x144] ;  /* 0x00005100ff0f7b82 */ /* 0x000ef00000000800 */
[----:B------:R-:W4:Y:S08]  /*9f70*/  LDC R0, c[0x0][0x630] ;  /* 0x00018c00ff007b82 */ /* 0x000f300000000800 */
[----:B------:R-:W2:Y:S01]  /*9f80*/  LDC.64 R12, c[0x0][0x620] ;  /* 0x00018800ff0c7b82 */ /* 0x000ea20000000a00 */
[----:B-1----:R-:W-:-:S04]  /*9f90*/  ISETP.NE.U32.AND P0, PT, R8, RZ, PT ;  /* 0x000000ff0800720c */ /* 0x002fc80003f05070 */
[----:B------:R-:W-:Y:S02]  /*9fa0*/  ISETP.NE.AND.EX P0, PT, R9, RZ, PT, P0 ;  /* 0x000000ff0900720c */ /* 0x000fe40003f05300 */
[----:B0-----:R-:W-:-:S05]  /*9fb0*/  I2FP.F32.U32 R2, R10 ;  /* 0x0000000a00027245 */ /* 0x001fca0000201000 */
[----:B------:R-:W-:-:S04]  /*9fc0*/  FMUL R2, R2, UR4 ;  /* 0x0000000402027c20 */ /* 0x000fc80008400000 */
[----:B------:R0:W1:Y:S02]  /*9fd0*/  F2I.U32.TRUNC.NTZ R14, R2 ;  /* 0x00000002000e7305 */ /* 0x000064000020f000 */
[----:B---34-:R-:W-:Y:S05]  /*9fe0*/  @!P0 BRA `(.L_x_293) ;  /* 0x0000000000288947 */ /* 0x018fea0003800000 */
[----:B------:R-:W3:Y:S02]  /*9ff0*/  LDC R3, c[0x0][0x634] ;  /* 0x00018d00ff037b82 */ /* 0x000ee40000000800 */
[----:B---3--:R-:W-:-:S05]  /*a000*/  IADD3 R7, P0, R18, R3, RZ ;  /* 0x0000000312077210 */ /* 0x008fca0007f1e0ff */
[----:B------:R-:W-:-:S04]  /*a010*/  IMAD.X R11, RZ, RZ, R17, P0 ;  /* 0x000000ffff0b7224 */ /* 0x000fc800000e0611 */
[----:B0-----:R-:W-:-:S04]  /*a020*/  IMAD.WIDE.U32 R2, R11, R8, RZ ;  /* 0x000000080b027225 */ /* 0x001fc800078e00ff */
[----:B------:R-:W-:-:S04]  /*a030*/  IMAD.WIDE.U32 R4, P0, R7, R9, R2 ;  /* 0x0000000907047225 */ /* 0x000fc80007800002 */
[----:B------:R-:W-:-:S04]  /*a040*/  IMAD.WIDE.U32 R2, R7, R8, RZ ;  /* 0x0000000807027225 */ /* 0x000fc800078e00ff */
[----:B------:R-:W-:Y:S01]  /*a050*/  IMAD.X R7, RZ, RZ, RZ, P0 ;  /* 0x000000ffff077224 */ /* 0x000fe200000e06ff */
[----:B------:R-:W-:Y:S01]  /*a060*/  IADD3 RZ, P0, R3, R4, RZ ;  /* 0x0000000403ff7210 */ /* 0x000fe20007f1e0ff */
[----:B------:R-:W-:-:S04]  /*a070*/  IMAD.MOV.U32 R6, RZ, RZ, R5 ;  /* 0x000000ffff067224 */ /* 0x000fc800078e0005 */
[----:B------:R-:W-:-:S08]  /*a080*/  IMAD.WIDE.U32.X R6, R11, R9, R6, P0 ;  /* 0x000000090b067225 */ /* 0x000fd000000e0406 */
.L_x_293:
[----:B------:R-:W3:Y:S01]  /*a090*/  LDC.64 R26, c[0x0][0x640] ;  /* 0x00019000ff1a7b82 */ /* 0x000ee20000000a00 */
[-C--:B------:R-:W-:Y:S01]  /*a0a0*/  SHF.R.U64 R11, R6, R0.reuse, R7 ;  /* 0x00000000060b7219 */ /* 0x080fe20000001207 */
[----:B------:R-:W-:Y:S01]  /*a0b0*/  IMAD.MOV.U32 R19, RZ, RZ, R17 ;  /* 0x000000ffff137224 */ /* 0x000fe200078e0011 */
[----:B------:R-:W-:Y:S01]  /*a0c0*/  SHF.R.U32.HI R0, RZ, R0, R7 ;  /* 0x00000000ff007219 */ /* 0x000fe20000011607 */
[----:B-1----:R-:W-:Y:S01]  /*a0d0*/  IMAD.MOV R14, RZ, RZ, -R14 ;  /* 0x000000ffff0e7224 */ /* 0x002fe200078e0a0e */
[----:B------:R-:W-:Y:S01]  /*a0e0*/  IADD3 R5, P0, RZ, -R11, RZ ;  /* 0x8000000bff057210 */ /* 0x000fe20007f1e0ff */
[----:B------:R-:W-:Y:S01]  /*a0f0*/  ULDC UR4, c[0x0][0x154] ;  /* 0x0000550000047ab9 */ /* 0x000fe20000000800 */
[----:B------:R-:W-:Y:S01]  /*a100*/  IMAD.MOV.U32 R7, RZ, RZ, 0x1 ;  /* 0x00000001ff077424 */ /* 0x000fe200078e00ff */
[----:B------:R-:W1:Y:S01]  /*a110*/  LDC R4, c[0x0][0x618] ;  /* 0x00018600ff047b82 */ /* 0x000e620000000800 */
[----:B------:R-:W-:Y:S02]  /*a120*/  IMAD R22, R15, R14, R10 ;  /* 0x0000000e0f167224 */ /* 0x000fe400078e020a */
[----:B------:R-:W-:-:S04]  /*a130*/  IMAD.X R3, RZ, RZ, ~R0, P0 ;  /* 0x000000ffff037224 */ /* 0x000fc800000e0e00 */
[-C--:B--2---:R-:W-:Y:S01]  /*a140*/  IMAD R0, R3, R12.reuse, RZ ;  /* 0x0000000c03007224 */ /* 0x084fe200078e02ff */
[----:B------:R-:W2:Y:S01]  /*a150*/  LDC R6, c[0x0][0x608] ;  /* 0x00018200ff067b82 */ /* 0x000ea20000000800 */
[----:B0-----:R-:W-:-:S04]  /*a160*/  IMAD.WIDE.U32 R2, R5, R12, R18 ;  /* 0x0000000c05027225 */ /* 0x001fc800078e0012 */
[----:B------:R-:W-:Y:S01]  /*a170*/  IMAD R5, R5, R13, R0 ;  /* 0x0000000d05057224 */ /* 0x000fe200078e0200 */
[----:B------:R-:W-:Y:S02]  /*a180*/  I2FP.F32.U32 R0, R20 ;  /* 0x0000001400007245 */ /* 0x000fe40000201000 */
[----:B------:R-:W0:Y:S01]  /*a190*/  LDC R24, c[0x0][0x658] ;  /* 0x00019600ff187b82 */ /* 0x000e220000000800 */
[----:B------:R-:W-:Y:S01]  /*a1a0*/  IMAD.IADD R3, R3, 0x1, R5 ;  /* 0x0000000103037824 */ /* 0x000fe200078e0205 */
[----:B---3--:R-:W-:Y:S01]  /*a1b0*/  ISETP.NE.U32.AND P0, PT, R26, RZ, PT ;  /* 0x000000ff1a00720c */ /* 0x008fe20003f05070 */
[----:B------:R-:W-:Y:S01]  /*a1c0*/  FMUL R0, R0, UR4 ;  /* 0x0000000400007c20 */ /* 0x000fe20008400000 */
[----:B------:R-:W-:Y:S02]  /*a1d0*/  IMAD.MOV.U32 R5, RZ, RZ, -0x1 ;  /* 0xffffffffff057424 */ /* 0x000fe400078e00ff */
[----:B------:R-:W-:Y:S01]  /*a1e0*/  ISETP.NE.AND.EX P0, PT, R27, RZ, PT, P0 ;  /* 0x000000ff1b00720c */ /* 0x000fe20003f05300 */
[----:B------:R3:W4:Y:S01]  /*a1f0*/  F2I.U32.TRUNC.NTZ R12, R0 ;  /* 0x00000000000c7305 */ /* 0x000722000020f000 */
[----:B------:R-:W3:Y:S01]  /*a200*/  LDC R15, c[0x0][0x148] ;  /* 0x00005200ff0f7b82 */ /* 0x000ee20000000800 */
[----:B-1----:R-:W-:-:S02]  /*a210*/  SHF.R.U64 R10, R2, R4, R3 ;  /* 0x00000004020a7219 */ /* 0x002fc40000001203 */
[----:B------:R-:W-:-:S05]  /*a220*/  SHF.R.U32.HI R3, RZ, R4, R3 ;  /* 0x00000004ff037219 */ /* 0x000fca0000011603 */
[----:B------:R-:W1:Y:S01]  /*a230*/  LDC R14, c[0x0][0x600] ;  /* 0x00018000ff0e7b82 */ /* 0x000e620000000800 */
[-CC-:B--2---:R-:W-:Y:S02]  /*a240*/  SHF.R.U64 R8, R10, R6.reuse, R3.reuse ;  /* 0x000000060a087219 */ /* 0x184fe40000001203 */
[----:B------:R-:W-:-:S05]  /*a250*/  SHF.R.U32.HI R3, RZ, R6, R3 ;  /* 0x00000006ff037219 */ /* 0x000fca0000011603 */
[----:B------:R-:W2:Y:S01]  /*a260*/  LDC R21, c[0x0][0x648] ;  /* 0x00019200ff157b82 */ /* 0x000ea20000000800 */
[-CC-:B0-----:R-:W-:Y:S02]  /*a270*/  SHF.R.U64 R13, R8, R24.reuse, R3.reuse ;  /* 0x00000018080d7219 */ /* 0x181fe40000001203 */
[-C--:B------:R-:W-:Y:S02]  /*a280*/  SHF.L.U32 R5, R5, R24.reuse, RZ ;  /* 0x0000001805057219 */ /* 0x080fe400000006ff */
[-C--:B------:R-:W-:Y:S01]  /*a290*/  SHF.R.U32.HI R3, RZ, R24.reuse, R3 ;  /* 0x00000018ff037219 */ /* 0x080fe20000011603 */
[----:B------:R-:W-:Y:S01]  /*a2a0*/  IMAD.MOV.U32 R2, RZ, RZ, R13 ;  /* 0x000000ffff027224 */ /* 0x000fe200078e000d */
[----:B------:R-:W-:Y:S01]  /*a2b0*/  SHF.L.U32 R24, R7, R24, RZ ;  /* 0x0000001807187219 */ /* 0x000fe200000006ff */
[----:B------:R-:W0:Y:S01]  /*a2c0*/  LDC R25, c[0x0][0x638] ;  /* 0x00018e00ff197b82 */ /* 0x000e220000000800 */
[----:B------:R-:W-:-:S07]  /*a2d0*/  LOP3.LUT R19, RZ, R5, RZ, 0x33, !PT ;  /* 0x00000005ff137212 */ /* 0x000fce00078e33ff */
[----:B------:R-:W0:Y:S01]  /*a2e0*/  LDC R28, c[0x0][0x610] ;  /* 0x00018400ff1c7b82 */ /* 0x000e220000000800 */
[----:B----4-:R-:W-:Y:S05]  /*a2f0*/  @!P0 BRA `(.L_x_294) ;  /* 0x0000000000288947 */ /* 0x010fea0003800000 */
[----:B---3--:R-:W3:Y:S02]  /*a300*/  LDC R0, c[0x0][0x64c] ;  /* 0x00019300ff007b82 */ /* 0x008ee40000000800 */
[----:B---3--:R-:W-:-:S05]  /*a310*/  IADD3 R7, P0, R13, R0, RZ ;  /* 0x000000000d077210 */ /* 0x008fca0007f1e0ff */
        /* <DEDUP_REMOVED lines=8> */
.L_x_294:
[----:B------:R-:W4:Y:S01]  /*a3a0*/  LDC R4, c[0x0][0x65c] ;  /* 0x00019700ff047b82 */ /* 0x000f220000000800 */
[----:B--23--:R-:W-:Y:S01]  /*a3b0*/  SHF.R.U64 R0, R2, R21, R3 ;  /* 0x0000001502007219 */ /* 0x00cfe20000001203 */
[----:B-1----:R-:W-:Y:S01]  /*a3c0*/  VIADD R3, R14, 0xffffffff ;  /* 0xffffffff0e037836 */ /* 0x002fe20000000000 */
[----:B------:R-:W-:Y:S01]  /*a3d0*/  LOP3.LUT R19, R8, R19, RZ, 0xc0, !PT ;  /* 0x0000001308137212 */ /* 0x000fe200078ec0ff */
[----:B------:R-:W-:Y:S02]  /*a3e0*/  IMAD.MOV R12, RZ, RZ, -R12 ;  /* 0x000000ffff0c7224 */ /* 0x000fe400078e0a0c */
[----:B------:R-:W-:Y:S01]  /*a3f0*/  IMAD.MOV R2, RZ, RZ, -R0 ;  /* 0x000000ffff027224 */ /* 0x000fe200078e0a00 */
[----:B------:R-:W-:Y:S01]  /*a400*/  LOP3.LUT R3, R10, R3, RZ, 0xc0, !PT ;  /* 0x000000030a037212 */ /* 0x000fe200078ec0ff */
[----:B------:R-:W-:Y:S02]  /*a410*/  IMAD R19, R24, R0, R19 ;  /* 0x0000000018137224 */ /* 0x000fe400078e0213 */
[----:B0-----:R-:W-:-:S04]  /*a420*/  IMAD R0, R2, R25, R13 ;  /* 0x0000001902007224 */ /* 0x001fc800078e020d */
[----:B------:R-:W-:Y:S01]  /*a430*/  IMAD R2, R0, R14, R3 ;  /* 0x0000000e00027224 */ /* 0x000fe200078e0203 */
[----:B----4-:R-:W-:Y:S01]  /*a440*/  ISETP.NE.AND P0, PT, R4, 0x1, PT ;  /* 0x000000010400780c */ /* 0x010fe20003f05270 */
[----:B------:R-:W-:-:S05]  /*a450*/  IMAD.MOV.U32 R4, RZ, RZ, 0x1 ;  /* 0x00000001ff047424 */ /* 0x000fca00078e00ff */
[----:B------:R-:W-:-:S07]  /*a460*/  PRMT R0, R4, 0x7610, R0 ;  /* 0x0000761004007816 */ /* 0x000fce0000000000 */
[----:B------:R-:W-:-:S04]  /*a470*/  @P0 IMAD R22, R15, R12, R20 ;  /* 0x0000000c0f160224 */ /* 0x000fc800078e0214 */
[----:B------:R-:W-:-:S05]  /*a480*/  IMAD R19, R19, R28, R22 ;  /* 0x0000001c13137224 */ /* 0x000fca00078e0216 */
[----:B------:R-:W-:Y:S02]  /*a490*/  SEL R22, R2, R19, !P0 ;  /* 0x0000001302167207 */ /* 0x000fe40004000000 */
[----:B------:R-:W-:Y:S01]  /*a4a0*/  SEL R19, R19, R2, !P0 ;  /* 0x0000000213137207 */ /* 0x000fe20004000000 */
[----:B------:R-:W-:-:S07]  /*a4b0*/  IMAD.MOV.U32 R2, RZ, RZ, R11 ;  /* 0x000000ffff027224 */ /* 0x000fce00078e000b */
.L_x_292:
[----:B------:R-:W-:Y:S02]  /*a4c0*/  LOP3.LUT P0, RZ, R0, 0xff, RZ, 0xc0, !PT ;  /* 0x000000ff00ff7812 */ /* 0x000fe4000780c0ff */
[----:B------:R-:W-:-:S11]  /*a4d0*/  LOP3.LUT R175, R175, 0x1, RZ, 0x3c, !PT ;  /* 0x00000001afaf7812 */ /* 0x000fd600078e3cff */
[----:B------:R-:W-:Y:S05]  /*a4e0*/  @P0 BRA `(.L_x_295) ;  /* 0xffffff7000b40947 */ /* 0x000fea000383ffff */
[----:B------:R-:W-:Y:S05]  /*a4f0*/  EXIT ;  /* 0x000000000000794d */ /* 0x000fea0003800000 */
.L_x_18:
[----:B------:R-:W-:-:S08]  /*a500*/  ISETP.NE.AND P0, PT, R5, RZ, PT ;  /* 0x000000ff0500720c */ /* 0x000fd00003f05270 */
[----:B0-----:R-:W0:-:S00]  /*a510*/  USETMAXREG.DEALLOC.CTAPOOL 0x28 ;  /* 0x00000028000079c8 */ /* 0x001e0000080e0500 */
[----:B------:R-:W-:Y:S05]  /*a520*/  @P0 EXIT ;  /* 0x000000000000094d */ /* 0x000fea0003800000 */
[----:B0-----:R-:W-:Y:S01]  /*a530*/  LOP3.LUT P0, RZ, R8, 0xff, RZ, 0xc0, !PT ;  /* 0x000000ff08ff7812 */ /* 0x001fe2000780c0ff */
[----:B------:R-:W-:Y:S02]  /*a540*/  IMAD.MOV.U32 R0, RZ, RZ, 0x1 ;  /* 0x00000001ff007424 */ /* 0x000fe400078e00ff */
[----:B------:R-:W-:-:S10]  /*a550*/  IMAD.MOV.U32 R7, RZ, RZ, RZ ;  /* 0x000000ffff077224 */ /* 0x000fd400078e00ff */
[----:B------:R-:W-:Y:S05]  /*a560*/  @!P0 BRA `(.L_x_296) ;  /* 0x0000000c008c8947 */ /* 0x000fea0003800000 */
[----:B------:R-:W0:Y:S01]  /*a570*/  S2UR UR9, SR_CgaCtaId ;  /* 0x00000000000979c3 */ /* 0x000e220000008800 */
[----:B------:R-:W-:Y:S01]  /*a580*/  ULDC UR5, c[0x0][0x658] ;  /* 0x0001960000057ab9 */ /* 0x000fe20000000800 */
[----:B------:R-:W-:Y:S01]  /*a590*/  UMOV UR10, 0xffffffff ;  /* 0xffffffff000a7882 */ /* 0x000fe20000000000 */
[----:B------:R-:W-:Y:S01]  /*a5a0*/  UMOV UR14, 0x1 ;  /* 0x00000001000e7882 */ /* 0x000fe20000000000 */
[----:B------:R-:W-:Y:S01]  /*a5b0*/  USHF.L.U32 UR10, UR10, UR5, URZ ;  /* 0x000000050a0a7299 */ /* 0x000fe2000800063f */
[----:B------:R-:W-:Y:S01]  /*a5c0*/  LOP3.LUT P0, RZ, R4, 0x1f, RZ, 0xc0, !PT ;  /* 0x0000001f04ff7812 */ /* 0x000fe2000780c0ff */
[----:B------:R-:W-:Y:S01]  /*a5d0*/  BSSY B0, `(.L_x_296) ;  /* 0x00000dc000007945 */ /* 0x000fe20003800000 */
[C---:B------:R-:W-:Y:S01]  /*a5e0*/  ISETP.NE.AND P2, PT, R3.reuse, RZ, PT ;  /* 0x000000ff0300720c */ /* 0x040fe20003f45270 */
[----:B------:R-:W-:Y:S01]  /*a5f0*/  ULOP3.LUT UR13, URZ, UR10, URZ, 0x33, !UPT ;  /* 0x0000000a3f0d7292 */ /* 0x000fe2000f8e333f */
[----:B------:R-:W-:Y:S01]  /*a600*/  ISETP.NE.OR P0, PT, R3, RZ, !P0 ;  /* 0x000000ff0300720c */ /* 0x000fe20004705670 */
[----:B------:R-:W-:Y:S01]  /*a610*/  IMAD.MOV.U32 R8, RZ, RZ, 0x1 ;  /* 0x00000001ff087424 */ /* 0x000fe200078e00ff */
[----:B------:R-:W-:Y:S01]  /*a620*/  LOP3.LUT R6, R16, 0x2, RZ, 0xfc, !PT ;  /* 0x0000000210067812 */ /* 0x000fe200078efcff */
[----:B------:R-:W-:Y:S01]  /*a630*/  IMAD.MOV.U32 R0, RZ, RZ, 0x1 ;  /* 0x00000001ff007424 */ /* 0x000fe200078e00ff */
[----:B------:R-:W-:Y:S01]  /*a640*/  ULDC UR4, c[0x0][0x600] ;  /* 0x0001800000047ab9 */ /* 0x000fe20000000800 */
[----:B------:R-:W-:Y:S01]  /*a650*/  IMAD.MOV.U32 R7, RZ, RZ, RZ ;  /* 0x000000ffff077224 */ /* 0x000fe200078e00ff */
[----:B------:R-:W-:Y:S01]  /*a660*/  UMOV UR19, 0x11 ;  /* 0x0000001100137882 */ /* 0x000fe20000000000 */
[----:B------:R-:W-:-:S02]  /*a670*/  UIADD3 UR24, UR40, 0x1, URZ ;  /* 0x0000000128187890 */ /* 0x000fc4000fffe03f */
[----:B------:R-:W-:Y:S02]  /*a680*/  UIADD3 UR4, UR4, -0x1, URZ ;  /* 0xffffffff04047890 */ /* 0x000fe4000fffe03f */
[----:B------:R-:W-:Y:S01]  /*a690*/  USHF.L.U32 UR5, UR14, UR5, URZ ;  /* 0x000000050e057299 */ /* 0x000fe2000800063f */
[----:B------:R-:W-:Y:S01]  /*a6a0*/  ULDC.64 UR26, c[0x0][0x198] ;  /* 0x00006600001a7ab9 */ /* 0x000fe20000000a00 */
[----:B0-----:R-:W-:Y:S02]  /*a6b0*/  USHF.R.U32.HI UR25, URZ, 0x2, UR9 ;  /* 0x000000023f197899 */ /* 0x001fe40008011609 */
[----:B------:R-:W-:Y:S02]  /*a6c0*/  ULOP3.LUT UR8, UR9, 0x3, URZ, 0xc0, !UPT ;  /* 0x0000000309087892 */ /* 0x000fe4000f8ec03f */
[----:B------:R-:W-:Y:S02]  /*a6d0*/  USHF.L.U32 UR6, UR9, 0x6, URZ ;  /* 0x0000000609067899 */ /* 0x000fe4000800063f */
[----:B------:R-:W-:-:S02]  /*a6e0*/  USHF.L.U32 UR7, UR9, 0xb, URZ ;  /* 0x0000000b09077899 */ /* 0x000fc4000800063f */
[----:B------:R-:W-:Y:S02]  /*a6f0*/  ULOP3.LUT UR9, UR9, 0xfffffffc, URZ, 0xc0, !UPT ;  /* 0xfffffffc09097892 */ /* 0x000fe4000f8ec03f */
[----:B------:R-:W-:Y:S02]  /*a700*/  UISETP.GT.U32.AND UP0, UPT, UR8, 0xffff, UPT ;  /* 0x0000ffff0800788c */ /* 0x000fe4000bf04070 */
[----:B------:R-:W-:Y:S02]  /*a710*/  ULOP3.LUT UR11, UR9, 0x1, URZ, 0xfc, !UPT ;  /* 0x00000001090b7892 */ /* 0x000fe4000f8efc3f */
[----:B------:R-:W-:Y:S02]  /*a720*/  ULOP3.LUT UR12, UR9, 0x2, URZ, 0xfc, !UPT ;  /* 0x00000002090c7892 */ /* 0x000fe4000f8efc3f */
[----:B------:R-:W-:Y:S02]  /*a730*/  USHF.L.U32 UR10, UR14, UR9, URZ ;  /* 0x000000090e0a7299 */ /* 0x000fe4000800063f */
[----:B------:R-:W-:-:S02]  /*a740*/  ULOP3.LUT UR9, UR9, 0x3, URZ, 0xfc, !UPT ;  /* 0x0000000309097892 */ /* 0x000fc4000f8efc3f */
[----:B------:R-:W-:Y:S02]  /*a750*/  USHF.L.U32 UR11, UR14, UR11, URZ ;  /* 0x0000000b0e0b7299 */ /* 0x000fe4000800063f */
[----:B------:R-:W-:Y:S02]  /*a760*/  USHF.L.U32 UR12, UR14, UR12, URZ ;  /* 0x0000000c0e0c7299 */ /* 0x000fe4000800063f */
[----:B------:R-:W-:Y:S02]  /*a770*/  USEL UR8, UR8, 0xffff, !UP0 ;  /* 0x0000ffff08087887 */ /* 0x000fe4000c000000 */
[----:B------:R-:W-:Y:S02]  /*a780*/  USHF.L.U32 UR9, UR14, UR9, URZ ;  /* 0x000000090e097299 */ /* 0x000fe4000800063f */
[----:B------:R-:W-:Y:S02]  /*a790*/  ULOP3.LUT UR10, UR12, UR10, UR11, 0xfe, !UPT ;  /* 0x0000000a0c0a7292 */ /* 0x000fe4000f8efe0b */
[----:B------:R-:W-:-:S02]  /*a7a0*/  ULOP3.LUT UR8, UR8, 0xffff, URZ, 0xc0, !UPT ;  /* 0x0000ffff08087892 */ /* 0x000fc4000f8ec03f */
[----:B------:R-:W-:Y:S02]  /*a7b0*/  ULOP3.LUT UR6, UR6, 0xc0, URZ, 0xc0, !UPT ;  /* 0x000000c006067892 */ /* 0x000fe4000f8ec03f */
[----:B------:R-:W-:Y:S02]  /*a7c0*/  ULOP3.LUT UR7, UR7, 0x1800, URZ, 0xc0, !UPT ;  /* 0x0000180007077892 */ /* 0x000fe4000f8ec03f */
[----:B------:R-:W-:Y:S02]  /*a7d0*/  ULOP3.LUT UR18, UR10, UR9, URZ, 0xfc, !UPT ;  /* 0x000000090a127292 */ /* 0x000fe4000f8efc3f */
[----:B------:R-:W-:-:S12]  /*a7e0*/  USHF.L.U32 UR19, UR19, UR8, URZ ;  /* 0x0000000813137299 */ /* 0x000fd8000800063f */
.L_x_308:
[----:B------:R-:W-:-:S03]  /*a7f0*/  UMOV UR8, 0xffffffff ;  /* 0xffffffff00087882 */ /* 0x000fc60000000000 */
[----:B------:R-:W-:Y:S05]  /*a800*/  BRA.DIV UR8, `(.L_x_297) ;  /* 0x0000001208f47947 */ /* 0x000fea000b800000 */
[----:B------:R-:W-:-:S13]  /*a810*/  ELECT P6, URZ, PT ;  /* 0x00000000003f782f */ /* 0x000fda00038c0000 */
.L_x_328:
[----:B------:R-:W0:Y:S01]  /*a820*/  LDC R3, c[0x0][0x28c] ;  /* 0x0000a300ff037b82 */ /* 0x000e220000000800 */
[----:B------:R-:W-:Y:S01]  /*a830*/  BSSY B1, `(.L_x_298) ;  /* 0x000003d000017945 */ /* 0x000fe20003800000 */
[----:B0-----:R-:W-:-:S13]  /*a840*/  ISETP.LT.OR P6, PT, R3, 0x1, !P6 ;  /* 0x000000010300780c */ /* 0x001fda00077c1670 */
[----:B------:R-:W-:Y:S05]  /*a850*/  @P6 BRA `(.L_x_299) ;  /* 0x0000000000e86947 */ /* 0x000fea0003800000 */
[----:B------:R-:W-:Y:S01]  /*a860*/  LEA R19, R19, UR25, 0x1 ;  /* 0x0000001913137c11 */ /* 0x000fe2000f8e08ff */
[----:B------:R-:W-:Y:S01]  /*a870*/  IMAD.MOV.U32 R11, RZ, RZ, RZ ;  /* 0x000000ffff0b7224 */ /* 0x000fe200078e00ff */
[----:B------:R-:W-:Y:S01]  /*a880*/  LEA R22, R22, UR6, 0x8 ;  /* 0x0000000616167c11 */ /* 0x000fe2000f8e40ff */
[----:B------:R-:W-:Y:S02]  /*a890*/  IMAD.U32 R13, RZ, RZ, UR24 ;  /* 0x00000018ff0d7e24 */ /* 0x000fe4000f8e00ff */
[----:B------:R-:W-:Y:S02]  /*a8a0*/  IMAD.MOV.U32 R3, RZ, RZ, R0 ;  /* 0x000000ffff037224 */ /* 0x000fe400078e0000 */
[----:B------:R-:W-:Y:S02]  /*a8b0*/  IMAD.MOV.U32 R4, RZ, RZ, R7 ;  /* 0x000000ffff047224 */ /* 0x000fe400078e0007 */
[----:B------:R-:W-:-:S07]  /*a8c0*/  IMAD.SHL.U32 R19, R19, 0x20, RZ ;  /* 0x0000002013137824 */ /* 0x000fce00078e00ff */
.L_x_303:
[----:B------:R-:W0:Y:S01]  /*a8d0*/  S2R R10, SR_CgaCtaId ;  /* 0x00000000000a7919 */ /* 0x000e220000008800 */
[----:B------:R-:W-:Y:S01]  /*a8e0*/  MOV R5, 0x400 ;  /* 0x0000040000057802 */ /* 0x000fe20000000f00 */
[----:B------:R-:W1:Y:S03]  /*a8f0*/  @!P2 LDC R9, c[0x0][0x500] ;  /* 0x00014000ff09ab82 */ /* 0x000e660000000800 */
[----:B0-----:R-:W-:Y:S02]  /*a900*/  LEA R12, R10, R5, 0x18 ;  /* 0x000000050a0c7211 */ /* 0x001fe400078ec0ff */
[----:B------:R-:W-:-:S03]  /*a910*/  SHF.L.U32 R5, R3, 0x1f, RZ ;  /* 0x0000001f03057819 */ /* 0x000fc600000006ff */
[----:B------:R-:W-:-:S04]  /*a920*/  IMAD R10, R4, 0x8, R12 ;  /* 0x00000008040a7824 */ /* 0x000fc800078e020c */
[----:B------:R-:W0:Y:S02]  /*a930*/  SYNCS.PHASECHK.TRANS64.TRYWAIT P1, [R10+URZ+0x58], R5 ;  /* 0x000058050a0075a7 */ /* 0x000e24000802017f */
[----:B01----:R-:W-:Y:S05]  /*a940*/  @!P1 BRA `(.L_x_300) ;  /* 0x0000001000c49947 */ /* 0x003fea0003800000 */
.L_x_329:
[----:B0-----:R-:W-:Y:S01]  /*a950*/  PRMT R5, R6, 0x9910, RZ ;  /* 0x0000991006057816 */ /* 0x001fe200000000ff */
[----:B------:R0:W-:Y:S03]  /*a960*/  @!P2 SYNCS.ARRIVE.TRANS64 RZ, [R10+URZ], R9 ;  /* 0x000000090affa9a7 */ /* 0x0001e6000800003f */
[----:B------:R-:W-:-:S13]  /*a970*/  ISETP.NE.AND P1, PT, R5, 0x2, PT ;  /* 0x000000020500780c */ /* 0x000fda0003f25270 */
[----:B0-----:R-:W-:Y:S05]  /*a980*/  @P1 BRA `(.L_x_301) ;  /* 0x0000000000041947 */ /* 0x001fea0003800000 */
[----:B------:R-:W-:Y:S01]  /*a990*/  BPT.TRAP 0x1 ;  /* 0x000000040000795c */ /* 0x000fe20000300000 */
.L_x_301:
[----:B------:R-:W-:Y:S05]  /*a9a0*/  @P0 BRA `(.L_x_302) ;  /* 0x0000000000040947 */ /* 0x000fea0003800000 */
[----:B------:R-:W-:Y:S01]  /*a9b0*/  BPT.TRAP 0x1 ;  /* 0x000000040000795c */ /* 0x000fe20000300000 */
.L_x_302:
[----:B------:R-:W-:Y:S01]  /*a9c0*/  LEA R5, R4, UR25, 0x1 ;  /* 0x0000001904057c11 */ /* 0x000fe2000f8e08ff */
[----:B------:R-:W-:Y:S01]  /*a9d0*/  VIADD R13, R13, 0xffffffff ;  /* 0xffffffff0d0d7836 */ /* 0x000fe20000000000 */
[----:B------:R-:W-:Y:S01]  /*a9e0*/  R2UR UR22, R19 ;  /* 0x00000000131672ca */ /* 0x000fe200000e0000 */
[----:B------:R-:W-:Y:S01]  /*a9f0*/  UIADD3 UR14, UP0, UR26, 0xf0, URZ ;  /* 0x000000f01a0e7890 */ /* 0x000fe2000ff1e03f */
[----:B------:R-:W-:Y:S01]  /*aa00*/  R2UR UR9, R10 ;  /* 0x000000000a0972ca */ /* 0x000fe200000e0000 */
[----:B------:R-:W-:Y:S01]  /*aa10*/  IMAD.SHL.U32 R5, R5, 0x400, RZ ;  /* 0x0000040005057824 */ /* 0x000fe200078e00ff */
[----:B------:R-:W-:Y:S01]  /*aa20*/  R2UR UR10, R11 ;  /* 0x000000000b0a72ca */ /* 0x000fe200000e0000 */
[----:B------:R-:W-:Y:S01]  /*aa30*/  UIADD3 UR30, UP1, UR26, 0x1f0, URZ ;  /* 0x000001f01a1e7890 */ /* 0x000fe2000ff3e03f */
[----:B------:R-:W-:Y:S01]  /*aa40*/  R2UR UR12, R2 ;  /* 0x00000000020c72ca */ /* 0x000fe200000e0000 */
[--C-:B------:R-:W-:Y:S01]  /*aa50*/  IMAD R9, R5, 0x2, R12.reuse ;  /* 0x0000000205097824 */ /* 0x100fe200078e020c */
[----:B------:R-:W-:Y:S01]  /*aa60*/  LEA R5, R4, UR7, 0xd ;  /* 0x0000000704057c11 */ /* 0x000fe2000f8e68ff */
[----:B------:R-:W-:Y:S01]  /*aa70*/  UIADD3.X UR15, URZ, UR27, URZ, UP0, !UPT ;  /* 0x0000001b3f0f7290 */ /* 0x000fe200087fe43f */
[----:B------:R-:W-:Y:S01]  /*aa80*/  R2UR UR23, R22 ;  /* 0x00000000161772ca */ /* 0x000fe200000e0000 */
[----:B------:R-:W-:Y:S01]  /*aa90*/  UPRMT UR20, URZ, 0x5410, UR19 ;  /* 0x000054103f147896 */ /* 0x000fe20008000013 */
[----:B------:R-:W-:Y:S01]  /*aaa0*/  R2UR UR8, R9 ;  /* 0x00000000090872ca */ /* 0x000fe200000e0000 */
[----:B------:R-:W-:Y:S01]  /*aab0*/  IMAD R5, R5, 0x2, R12 ;  /* 0x0000000205057824 */ /* 0x000fe200078e020c */
[----:B------:R-:W-:Y:S01]  /*aac0*/  ISETP.GT.AND P3, PT, R13, 0x1, PT ;  /* 0x000000010d00780c */ /* 0x000fe20003f64270 */
[----:B------:R-:W-:Y:S01]  /*aad0*/  VIADD R4, R4, 0x1 ;  /* 0x0000000104047836 */ /* 0x000fe20000000000 */
[----:B------:R-:W-:Y:S01]  /*aae0*/  UPRMT UR28, URZ, 0x5410, UR18 ;  /* 0x000054103f1c7896 */ /* 0x000fe20008000012 */
[----:B------:R-:W-:Y:S01]  /*aaf0*/  VIADD R11, R11, 0x20 ;  /* 0x000000200b0b7836 */ /* 0x000fe20000000000 */
[----:B------:R-:W-:Y:S01]  /*ab00*/  R2UR UR11, R5 ;  /* 0x00000000050b72ca */ /* 0x000fe200000e0000 */
[----:B------:R-:W-:Y:S01]  /*ab10*/  UIADD3.X UR31, URZ, UR27, URZ, UP1, !UPT ;  /* 0x0000001b3f1f7290 */ /* 0x000fe20008ffe43f */
[----:B------:R-:W-:Y:S01]  /*ab20*/  ISETP.NE.AND P1, PT, R4, 0xb, PT ;  /* 0x0000000b0400780c */ /* 0x000fe20003f25270 */
[----:B------:R-:W-:Y:S01]  /*ab30*/  UMOV UR16, 0x0 ;  /* 0x0000000000107882 */ /* 0x000fe20000000000 */
[----:B------:R-:W-:-:S02]  /*ab40*/  UMOV UR17, 0x10000000 ;  /* 0x1000000000117882 */ /* 0x000fc40000000000 */
[----:B------:R-:W-:Y:S01]  /*ab50*/  SEL R10, RZ, 0x1, P1 ;  /* 0x00000001ff0a7807 */ /* 0x000fe20000800000 */
[----:B------:R-:W-:Y:S01]  /*ab60*/  UIADD3 UR8, UR8, 0x180, URZ ;  /* 0x0000018008087890 */ /* 0x000fe2000fffe03f */
[----:B------:R-:W-:Y:S02]  /*ab70*/  SEL R4, R4, RZ, P1 ;  /* 0x000000ff04047207 */ /* 0x000fe40000800000 */
[----:B------:R-:W-:-:S03]  /*ab80*/  LOP3.LUT R3, R3, R10, RZ, 0x3c, !PT ;  /* 0x0000000a03037212 */ /* 0x000fc600078e3cff */
[----:B------:R-:W-:-:S03]  /*ab90*/  UIADD3 UR21, UR11, 0xb180, URZ ;  /* 0x0000b1800b157890 */ /* 0x000fc6000fffe03f */
[----:B------:R-:W-:Y:S02]  /*aba0*/  UMOV UR11, UR22 ;  /* 0x00000016000b7c82 */ /* 0x000fe40008000000 */
[----:B------:R0:W-:Y:S02]  /*abb0*/  UTMALDG.3D.MULTICAST [UR8], [UR14], UR20, desc[UR16] ;  /* 0x000010080e0073b4 */ /* 0x0001e40008011814 */
[----:B0-----:R-:W-:Y:S01]  /*abc0*/  UMOV UR8, UR21 ;  /* 0x0000001500087c82 */ /* 0x001fe20008000000 */
[----:B------:R-:W-:Y:S02]  /*abd0*/  UMOV UR11, UR23 ;  /* 0x00000017000b7c82 */ /* 0x000fe40008000000 */
[----:B------:R0:W-:Y:S02]  /*abe0*/  UTMALDG.3D.MULTICAST [UR8], [UR30], UR28, desc[UR16] ;  /* 0x000010081e0073b4 */ /* 0x0001e4000801181c */
[----:B0-----:R-:W-:Y:S05]  /*abf0*/  @P3 BRA `(.L_x_303) ;  /* 0xfffffffc00343947 */ /* 0x001fea000383ffff */
.L_x_299:
[----:B------:R-:W-:Y:S05]  /*ac00*/  BSYNC B1 ;  /* 0x0000000000017941 */ /* 0x000fea0003800000 */
.L_x_298:
[----:B------:R-:W2:Y:S01]  /*ac10*/  LDL.64 R14, [R1] ;  /* 0x00000000010e7983 */ /* 0x000ea20000100a00 */
[----:B------:R-:W-:Y:S01]  /*ac20*/  LOP3.LUT P4, RZ, R8, 0xff, RZ, 0xc0, !PT ;  /* 0x000000ff08ff7812 */ /* 0x000fe2000788c0ff */
[----:B------:R-:W-:Y:S01]  /*ac30*/  VIADD R4, R7, UR40 ;  /* 0x0000002807047c36 */ /* 0x000fe20008000000 */
[----:B------:R-:W-:Y:S01]  /*ac40*/  ULDC.64 UR8, c[0x0][0x650] ;  /* 0x0001940000087ab9 */ /* 0x000fe20000000a00 */
[----:B------:R-:W-:Y:S01]  /*ac50*/  IMAD.U32 R7, RZ, RZ, UR40 ;  /* 0x00000028ff077e24 */ /* 0x000fe2000f8e00ff */
[----:B------:R-:W-:Y:S01]  /*ac60*/  UISETP.GE.U32.AND UP0, UPT, UR40, 0xb, UPT ;  /* 0x0000000b2800788c */ /* 0x000fe2000bf06070 */
[----:B------:R-:W-:Y:S01]  /*ac70*/  BSSY B1, `(.L_x_304) ;  /* 0x000006f000017945 */ /* 0x000fe20003800000 */
[----:B------:R-:W-:Y:S01]  /*ac80*/  ISETP.GT.U32.AND P1, PT, R4, 0xa, PT ;  /* 0x0000000a0400780c */ /* 0x000fe20003f24070 */
[----:B------:R-:W-:Y:S01]  /*ac90*/  IMAD.MOV.U32 R19, RZ, RZ, -0x1 ;  /* 0xffffffffff137424 */ /* 0x000fe200078e00ff */
[----:B------:R-:W-:Y:S01]  /*aca0*/  PRMT R8, RZ, 0x7610, R8 ;  /* 0x00007610ff087816 */ /* 0x000fe20000000008 */
[----:B------:R-:W-:Y:S01]  /*acb0*/  IMAD.MOV.U32 R22, RZ, RZ, -0x1 ;  /* 0xffffffffff167424 */ /* 0x000fe200078e00ff */
[----:B------:R-:W-:-:S02]  /*acc0*/  ISETP.LT.U32.AND P1, PT, R7, 0xb, P1 ;  /* 0x0000000b0700780c */ /* 0x000fc40000f21070 */
[----:B------:R-:W-:Y:S01]  /*acd0*/  PLOP3.LUT P3, PT, PT, PT, UP0, 0x80, 0x0 ;  /* 0x000000000000781c */ /* 0x000fe20003f6f008 */
[----:B------:R-:W0:Y:S01]  /*ace0*/  @P4 S2R R3, SR_CgaCtaId ;  /* 0x0000000000034919 */ /* 0x000e220000008800 */
[----:B------:R-:W-:-:S04]  /*acf0*/  @P4 MOV R2, 0x400 ;  /* 0x0000040000024802 */ /* 0x000fc80000000f00 */
[----:B0-----:R-:W-:Y:S01]  /*ad00*/  @P4 LEA R5, R3, R2, 0x18 ;  /* 0x0000000203054211 */ /* 0x001fe200078ec0ff */
[----:B------:R-:W-:-:S03]  /*ad10*/  IMAD.WIDE.U32 R2, R4, -0x45d1745d, RZ ;  /* 0xba2e8ba304027825 */ /* 0x000fc600078e00ff */
[----:B------:R0:W-:Y:S01]  /*ad20*/  @P4 SYNCS.ARRIVE.TRANS64.A1T0 RZ, [R5+URZ+0xe8], RZ ;  /* 0x0000e8ff05ff49a7 */ /* 0x0001e2000810003f */
[----:B------:R-:W-:Y:S01]  /*ad30*/  IMAD.MOV.U32 R2, RZ, RZ, -0x1 ;  /* 0xffffffffff027424 */ /* 0x000fe200078e00ff */
[----:B0-----:R-:W-:Y:S02]  /*ad40*/  SHF.R.U32.HI R5, RZ, 0x3, R3 ;  /* 0x00000003ff057819 */ /* 0x001fe40000011603 */
[----:B------:R-:W-:-:S03]  /*ad50*/  SEL R3, RZ, 0x1, !P1 ;  /* 0x00000001ff037807 */ /* 0x000fc60004800000 */
[----:B------:R-:W-:Y:S01]  /*ad60*/  IMAD R7, R5, -0xb, R4 ;  /* 0xfffffff505077824 */ /* 0x000fe200078e0204 */
[----:B------:R-:W-:Y:S02]  /*ad70*/  LOP3.LUT R0, R0, R3, RZ, 0x3c, !PT ;  /* 0x0000000300007212 */ /* 0x000fe400078e3cff */
[----:B------:R-:W-:Y:S02]  /*ad80*/  PRMT R3, RZ, 0x7610, R3 ;  /* 0x00007610ff037816 */ /* 0x000fe40000000003 */
[----:B------:R-:W-:Y:S02]  /*ad90*/  @P3 LOP3.LUT R0, R0, 0x1, R5, 0x78, !PT ;  /* 0x0000000100003812 */ /* 0x000fe400078e7805 */
[----:B--2---:R-:W-:-:S04]  /*ada0*/  IADD3 R18, P4, R18, R14, RZ ;  /* 0x0000000e12127210 */ /* 0x004fc80007f9e0ff */
[----:B------:R-:W-:Y:S01]  /*adb0*/  ISETP.GE.U32.AND P1, PT, R18, UR8, PT ;  /* 0x0000000812007c0c */ /* 0x000fe2000bf26070 */
[----:B------:R-:W-:-:S05]  /*adc0*/  IMAD.X R17, R17, 0x1, R23, P4 ;  /* 0x0000000111117824 */ /* 0x000fca00020e0617 */
[----:B------:R-:W-:-:S13]  /*add0*/  ISETP.GE.U32.AND.EX P1, PT, R17, UR9, PT, P1 ;  /* 0x0000000911007c0c */ /* 0x000fda000bf26110 */
[----:B------:R-:W-:Y:S05]  /*ade0*/  @P1 BRA `(.L_x_305) ;  /* 0x00000004005c1947 */ /* 0x000fea0003800000 */
[----:B------:R-:W0:Y:S01]  /*adf0*/  S2R R11, SR_CTAID.X ;  /* 0x00000000000b7919 */ /* 0x000e220000002500 */
[----:B------:R-:W-:Y:S01]  /*ae00*/  ULDC.64 UR8, c[0x0][0x628] ;  /* 0x00018a0000087ab9 */ /* 0x000fe20000000a00 */
[----:B------:R-:W1:Y:S01]  /*ae10*/  LDC R12, c[0x0][0x144] ;  /* 0x00005100ff0c7b82 */ /* 0x000e620000000800 */
[----:B------:R-:W-:Y:S01]  /*ae20*/  ISETP.NE.U32.AND P1, PT, RZ, UR8, PT ;  /* 0x00000008ff007c0c */ /* 0x000fe2000bf25070 */
[----:B------:R-:W2:Y:S01]  /*ae30*/  S2R R9, SR_CTAID.Y ;  /* 0x0000000000097919 */ /* 0x000ea20000002600 */
[----:B------:R-:W-:Y:S01]  /*ae40*/  ULDC UR10, c[0x0][0x150] ;  /* 0x00005400000a7ab9 */ /* 0x000fe20000000800 */
[----:B------:R-:W-:Y:S01]  /*ae50*/  ULDC UR11, c[0x0][0x630] ;  /* 0x00018c00000b7ab9 */ /* 0x000fe20000000800 */
[----:B------:R-:W-:Y:S01]  /*ae60*/  ISETP.NE.AND.EX P1, PT, RZ, UR9, PT, P1 ;  /* 0x00000009ff007c0c */ /* 0x000fe2000bf25310 */
[----:B------:R-:W-:Y:S01]  /*ae70*/  IMAD.MOV.U32 R2, RZ, RZ, R18 ;  /* 0x000000ffff027224 */ /* 0x000fe200078e0012 */
[----:B0-----:R-:W-:-:S05]  /*ae80*/  I2FP.F32.U32 R3, R11 ;  /* 0x0000000b00037245 */ /* 0x001fca0000201000 */
[----:B------:R-:W-:Y:S01]  /*ae90*/  FMUL R14, R3, UR10 ;  /* 0x0000000a030e7c20 */ /* 0x000fe20008400000 */
[----:B------:R-:W-:-:S05]  /*aea0*/  IMAD.MOV.U32 R3, RZ, RZ, R17 ;  /* 0x000000ffff037224 */ /* 0x000fca00078e0011 */
[----:B--2---:R-:W-:Y:S05]  /*aeb0*/  @!P1 BRA `(.L_x_306) ;  /* 0x0000000000289947 */ /* 0x004fea0003800000 */
[----:B------:R-:W-:Y:S02]  /*aec0*/  ULDC UR10, c[0x0][0x634] ;  /* 0x00018d00000a7ab9 */ /* 0x000fe40000000800 */
[----:B------:R-:W-:-:S05]  /*aed0*/  IADD3 R3, P1, R18, UR10, RZ ;  /* 0x0000000a12037c10 */ /* 0x000fca000ff3e0ff */
[----:B------:R-:W-:-:S04]  /*aee0*/  IMAD.X R13, RZ, RZ, R17, P1 ;  /* 0x000000ffff0d7224 */ /* 0x000fc800008e0611 */
[----:B------:R-:W-:-:S04]  /*aef0*/  IMAD.WIDE.U32 R4, R13, UR8, RZ ;  /* 0x000000080d047c25 */ /* 0x000fc8000f8e00ff */
[----:B------:R-:W-:-:S04]  /*af00*/  IMAD.WIDE.U32 R4, P1, R3, UR9, R4 ;  /* 0x0000000903047c25 */ /* 0x000fc8000f820004 */
[----:B------:R-:W-:-:S04]  /*af10*/  IMAD.WIDE.U32 R2, R3, UR8, RZ ;  /* 0x0000000803027c25 */ /* 0x000fc8000f8e00ff */
[----:B------:R-:W-:Y:S01]  /*af20*/  IMAD.MOV.U32 R2, RZ, RZ, R5 ;  /* 0x000000ffff027224 */ /* 0x000fe200078e0005 */
[----:B------:R-:W-:Y:S01]  /*af30*/  IADD3 RZ, P3, R3, R4, RZ ;  /* 0x0000000403ff7210 */ /* 0x000fe20007f7e0ff */
[----:B------:R-:W-:-:S04]  /*af40*/  IMAD.X R3, RZ, RZ, RZ, P1 ;  /* 0x000000ffff037224 */ /* 0x000fc800008e06ff */
[----:B------:R-:W-:-:S08]  /*af50*/  IMAD.WIDE.U32.X R2, R13, UR9, R2, P3 ;  /* 0x000000090d027c25 */ /* 0x000fd000098e0402 */
.L_x_306:
[--C-:B------:R-:W-:Y:S01]  /*af60*/  SHF.R.U64 R10, R2, UR11, R3.reuse ;  /* 0x0000000b020a7c19 */ /* 0x100fe20008001203 */
[----:B------:R-:W0:Y:S01]  /*af70*/  F2I.U32.TRUNC.NTZ R14, R14 ;  /* 0x0000000e000e7305 */ /* 0x000e22000020f000 */
[----:B------:R-:W-:Y:S01]  /*af80*/  SHF.R.U32.HI R2, RZ, UR11, R3 ;  /* 0x0000000bff027c19 */ /* 0x000fe20008011603 */
[----:B------:R-:W-:Y:S01]  /*af90*/  ULDC.64 UR8, c[0x0][0x620] ;  /* 0x0001880000087ab9 */ /* 0x000fe20000000a00 */
[----:B------:R-:W-:Y:S01]  /*afa0*/  IADD3 R5, P1, RZ, -R10, RZ ;  /* 0x8000000aff057210 */ /* 0x000fe20007f3e0ff */
[----:B------:R-:W-:Y:S01]  /*afb0*/  IMAD.MOV.U32 R3, RZ, RZ, R17 ;  /* 0x000000ffff037224 */ /* 0x000fe200078e0011 */
[----:B------:R-:W-:-:S03]  /*afc0*/  ULDC.64 UR10, c[0x0][0x640] ;  /* 0x00019000000a7ab9 */ /* 0x000fc60000000a00 */
[----:B------:R-:W-:Y:S01]  /*afd0*/  IMAD.X R2, RZ, RZ, ~R2, P1 ;  /* 0x000000ffff027224 */ /* 0x000fe200008e0e02 */
[----:B------:R-:W-:-:S03]  /*afe0*/  ISETP.NE.U32.AND P1, PT, RZ, UR10, PT ;  /* 0x0000000aff007c0c */ /* 0x000fc6000bf25070 */
[----:B------:R-:W-:Y:S01]  /*aff0*/  IMAD R4, R2, UR8, RZ ;  /* 0x0000000802047c24 */ /* 0x000fe2000f8e02ff */
[----:B------:R-:W-:Y:S01]  /*b000*/  ISETP.NE.AND.EX P1, PT, RZ, UR11, PT, P1 ;  /* 0x0000000bff007c0c */ /* 0x000fe2000bf25310 */
[----:B------:R-:W-:-:S04]  /*b010*/  IMAD.MOV.U32 R2, RZ, RZ, R18 ;  /* 0x000000ffff027224 */ /* 0x000fc800078e0012 */
[----:B------:R-:W-:Y:S01]  /*b020*/  IMAD.WIDE.U32 R2, R5, UR8, R2 ;  /* 0x0000000805027c25 */ /* 0x000fe2000f8e0002 */
[----:B------:R-:W-:-:S03]  /*b030*/  ULDC UR8, c[0x0][0x618] ;  /* 0x0001860000087ab9 */ /* 0x000fc60000000800 */
[----:B------:R-:W-:Y:S01]  /*b040*/  IMAD R5, R5, UR9, R4 ;  /* 0x0000000905057c24 */ /* 0x000fe2000f8e0204 */
[----:B------:R-:W-:Y:S01]  /*b050*/  ULDC UR9, c[0x0][0x154] ;  /* 0x0000550000097ab9 */ /* 0x000fe20000000800 */
[----:B0-----:R-:W-:Y:S02]  /*b060*/  IMAD.MOV R4, RZ, RZ, -R14 ;  /* 0x000000ffff047224 */ /* 0x001fe400078e0a0e */
[----:B------:R-:W0:Y:S01]  /*b070*/  LDC R14, c[0x0][0x148] ;  /* 0x00005200ff0e7b82 */ /* 0x000e220000000800 */
[----:B------:R-:W-:Y:S02]  /*b080*/  IMAD.IADD R3, R3, 0x1, R5 ;  /* 0x0000000103037824 */ /* 0x000fe400078e0205 */
[----:B-1----:R-:W-:Y:S01]  /*b090*/  IMAD R11, R12, R4, R11 ;  /* 0x000000040c0b7224 */ /* 0x002fe200078e020b */
[----:B------:R-:W-:Y:S02]  /*b0a0*/  I2FP.F32.U32 R4, R9 ;  /* 0x0000000900047245 */ /* 0x000fe40000201000 */
[----:B------:R-:W-:-:S02]  /*b0b0*/  SHF.R.U64 R12, R2, UR8, R3 ;  /* 0x00000008020c7c19 */ /* 0x000fc40008001203 */
[----:B------:R-:W-:Y:S01]  /*b0c0*/  SHF.R.U32.HI R3, RZ, UR8, R3 ;  /* 0x00000008ff037c19 */ /* 0x000fe20008011603 */
[----:B------:R-:W-:Y:S01]  /*b0d0*/  FMUL R4, R4, UR9 ;  /* 0x0000000904047c20 */ /* 0x000fe20008400000 */
[----:B------:R-:W-:Y:S02]  /*b0e0*/  ULDC UR8, c[0x0][0x608] ;  /* 0x0001820000087ab9 */ /* 0x000fe40000000800 */
[--C-:B------:R-:W-:Y:S01]  /*b0f0*/  SHF.R.U64 R15, R12, UR8, R3.reuse ;  /* 0x000000080c0f7c19 */ /* 0x100fe20008001203 */
[----:B------:R1:W2:Y:S01]  /*b100*/  F2I.U32.TRUNC.NTZ R20, R4 ;  /* 0x0000000400147305 */ /* 0x0002a2000020f000 */
[----:B------:R-:W-:Y:S01]  /*b110*/  SHF.R.U32.HI R2, RZ, UR8, R3 ;  /* 0x00000008ff027c19 */ /* 0x000fe20008011603 */
[----:B------:R-:W-:-:S03]  /*b120*/  ULDC UR8, c[0x0][0x658] ;  /* 0x0001960000087ab9 */ /* 0x000fc60000000800 */
[--C-:B------:R-:W-:Y:S02]  /*b130*/  SHF.R.U64 R13, R15, UR8, R2.reuse ;  /* 0x000000080f0d7c19 */ /* 0x100fe40008001202 */
[----:B------:R-:W-:-:S03]  /*b140*/  SHF.R.U32.HI R19, RZ, UR8, R2 ;  /* 0x00000008ff137c19 */ /* 0x000fc60008011602 */
[----:B------:R-:W-:Y:S02]  /*b150*/  IMAD.MOV.U32 R2, RZ, RZ, R13 ;  /* 0x000000ffff027224 */ /* 0x000fe400078e000d */
[----:B------:R-:W-:Y:S01]  /*b160*/  IMAD.MOV.U32 R3, RZ, RZ, R19 ;  /* 0x000000ffff037224 */ /* 0x000fe200078e0013 */
[----:B-1----:R-:W-:Y:S06]  /*b170*/  @!P1 BRA `(.L_x_307) ;  /* 0x0000000000289947 */ /* 0x002fec0003800000 */
        /* <DEDUP_REMOVED lines=10> */
.L_x_307:
[----:B------:R-:W1:Y:S01]  /*b220*/  LDC R4, c[0x0][0x65c] ;  /* 0x00019700ff047b82 */ /* 0x000e620000000800 */
[----:B------:R-:W-:Y:S01]  /*b230*/  ULDC UR8, c[0x0][0x648] ;  /* 0x0001920000087ab9 */ /* 0x000fe20000000800 */
[----:B------:R-:W-:Y:S01]  /*b240*/  LOP3.LUT R15, R15, UR13, RZ, 0xc0, !PT ;  /* 0x0000000d0f0f7c12 */ /* 0x000fe2000f8ec0ff */
[----:B--2---:R-:W-:Y:S01]  /*b250*/  IMAD.MOV R20, RZ, RZ, -R20 ;  /* 0x000000ffff147224 */ /* 0x004fe200078e0a14 */
[----:B------:R-:W-:Y:S01]  /*b260*/  SHF.R.U64 R2, R2, UR8, R3 ;  /* 0x0000000802027c19 */ /* 0x000fe20008001203 */
[----:B------:R-:W-:Y:S01]  /*b270*/  ULDC UR8, c[0x0][0x638] ;  /* 0x00018e0000087ab9 */ /* 0x000fe20000000800 */
[----:B------:R-:W-:Y:S01]  /*b280*/  LOP3.LUT R12, R12, UR4, RZ, 0xc0, !PT ;  /* 0x000000040c0c7c12 */ /* 0x000fe2000f8ec0ff */
[----:B------:R-:W-:Y:S01]  /*b290*/  ULDC UR9, c[0x0][0x610] ;  /* 0x0001840000097ab9 */ /* 0x000fe20000000800 */
[----:B------:R-:W-:Y:S01]  /*b2a0*/  IMAD.MOV.U32 R3, RZ, RZ, 0x1 ;  /* 0x00000001ff037424 */ /* 0x000fe200078e00ff */
[----:B-1----:R-:W-:Y:S01]  /*b2b0*/  ISETP.NE.AND P1, PT, R4, 0x1, PT ;  /* 0x000000010400780c */ /* 0x002fe20003f25270 */
[----:B------:R-:W-:-:S02]  /*b2c0*/  IMAD.MOV R4, RZ, RZ, -R2 ;  /* 0x000000ffff047224 */ /* 0x000fc400078e0a02 */
[----:B------:R-:W-:Y:S02]  /*b2d0*/  IMAD R2, R2, UR5, R15 ;  /* 0x0000000502027c24 */ /* 0x000fe4000f8e020f */
[----:B------:R-:W-:Y:S01]  /*b2e0*/  IMAD R13, R4, UR8, R13 ;  /* 0x00000008040d7c24 */ /* 0x000fe2000f8e020d */
[----:B------:R-:W-:-:S07]  /*b2f0*/  ULDC UR8, c[0x0][0x600] ;  /* 0x0001800000087ab9 */ /* 0x000fce0000000800 */
[----:B0-----:R-:W-:-:S04]  /*b300*/  @P1 IMAD R11, R14, R20, R9 ;  /* 0x000000140e0b1224 */ /* 0x001fc800078e0209 */
[----:B------:R-:W-:Y:S02]  /*b310*/  IMAD R11, R2, UR9, R11 ;  /* 0x00000009020b7c24 */ /* 0x000fe4000f8e020b */
[----:B------:R-:W-:-:S05]  /*b320*/  IMAD R2, R13, UR8, R12 ;  /* 0x000000080d027c24 */ /* 0x000fca000f8e020c */
[----:B------:R-:W-:Y:S02]  /*b330*/  SEL R22, R2, R11, !P1 ;  /* 0x0000000b02167207 */ /* 0x000fe40004800000 */
[----:B------:R-:W-:Y:S01]  /*b340*/  SEL R19, R11, R2, !P1 ;  /* 0x000000020b137207 */ /* 0x000fe20004800000 */
[----:B------:R-:W-:-:S07]  /*b350*/  IMAD.MOV.U32 R2, RZ, RZ, R10 ;  /* 0x000000ffff027224 */ /* 0x000fce00078e000a */
.L_x_305:
[----:B------:R-:W-:Y:S05]  /*b360*/  BSYNC B1 ;  /* 0x0000000000017941 */ /* 0x000fea0003800000 */
.L_x_304:
[----:B------:R-:W-:-:S13]  /*b370*/  LOP3.LUT P1, RZ, R3, 0xff, RZ, 0xc0, !PT ;  /* 0x000000ff03ff7812 */ /* 0x000fda000782c0ff */
[----:B------:R-:W-:Y:S05]  /*b380*/  @P1 BRA `(.L_x_308) ;  /* 0xfffffff400181947 */ /* 0x000fea000383ffff */
[----:B------:R-:W-:Y:S05]  /*b390*/  BSYNC B0 ;  /* 0x0000000000007941 */ /* 0x000fea0003800000 */
.L_x_296:
[----:B------:R-:W-:-:S03]  /*b3a0*/  UMOV UR8, 0xffffffff ;  /* 0xffffffff00087882 */ /* 0x000fc60000000000 */
[----:B------:R-:W-:Y:S05]  /*b3b0*/  BRA.DIV UR8, `(.L_x_309) ;  /* 0x0000000a083c7947 */ /* 0x000fea000b800000 */
[----:B------:R-:W-:-:S13]  /*b3c0*/  ELECT P6, URZ, PT ;  /* 0x00000000003f782f */ /* 0x000fda00038c0000 */
.L_x_332:
[----:B------:R-:W-:Y:S04]  /*b3d0*/  BSSY B0, `(.L_x_310) ;  /* 0x000006a000007945 */ /* 0x000fe80003800000 */
[----:B------:R-:W-:Y:S05]  /*b3e0*/  @!P6 BRA `(.L_x_311) ;  /* 0x0000000400a0e947 */ /* 0x000fea0003800000 */
[----:B------:R-:W-:-:S04]  /*b3f0*/  LOP3.LUT R16, R16, 0x2, RZ, 0xfc, !PT ;  /* 0x0000000210107812 */ /* 0x000fc800078efcff */
[----:B------:R-:W-:-:S13]  /*b400*/  ISETP.NE.AND P0, PT, R16, 0x3, PT ;  /* 0x000000031000780c */ /* 0x000fda0003f05270 */
[----:B------:R-:W-:Y:S05]  /*b410*/  @!P0 BRA `(.L_x_312) ;  /* 0x0000000000048947 */ /* 0x000fea0003800000 */
[----:B------:R-:W-:Y:S01]  /*b420*/  BPT.TRAP 0x1 ;  /* 0x000000040000795c */ /* 0x000fe20000300000 */
.L_x_312:
[----:B------:R-:W0:Y:S01]  /*b430*/  S2R R3, SR_CgaCtaId ;  /* 0x0000000000037919 */ /* 0x000e220000008800 */
[----:B------:R-:W-:Y:S02]  /*b440*/  MOV R2, 0x400 ;  /* 0x0000040000027802 */ /* 0x000fe40000000f00 */
[----:B------:R-:W-:Y:S02]  /*b450*/  SHF.L.U32 R4, R0, 0x1f, RZ ;  /* 0x0000001f00047819 */ /* 0x000fe400000006ff */
[----:B0-----:R-:W-:-:S05]  /*b460*/  LEA R2, R3, R2, 0x18 ;  /* 0x0000000203027211 */ /* 0x001fca00078ec0ff */
[----:B------:R-:W-:-:S04]  /*b470*/  VIADD R2, R2, 0x58 ;  /* 0x0000005802027836 */ /* 0x000fc80000000000 */
[C---:B------:R-:W-:Y:S02]  /*b480*/  IMAD R9, R7.reuse, 0x8, R2 ;  /* 0x0000000807097824 */ /* 0x040fe400078e0202 */
[----:B------:R-:W-:Y:S02]  /*b490*/  VIADD R7, R7, 0x1 ;  /* 0x0000000107077836 */ /* 0x000fe40000000000 */
[----:B------:R-:W0:Y:S03]  /*b4a0*/  SYNCS.PHASECHK.TRANS64.TRYWAIT P0, [R9+URZ], R4 ;  /* 0x00000004090075a7 */ /* 0x000e26000800017f */
[----:B------:R-:W-:-:S04]  /*b4b0*/  ISETP.NE.AND P1, PT, R7, 0xb, PT ;  /* 0x0000000b0700780c */ /* 0x000fc80003f25270 */
[----:B------:R-:W-:Y:S02]  /*b4c0*/  SEL R3, RZ, 0x1, P1 ;  /* 0x00000001ff037807 */ /* 0x000fe40000800000 */
[----:B------:R-:W-:Y:S02]  /*b4d0*/  SEL R7, R7, RZ, P1 ;  /* 0x000000ff07077207 */ /* 0x000fe40000800000 */
[----:B------:R-:W-:-:S03]  /*b4e0*/  LOP3.LUT R6, R0, R3, RZ, 0x3c, !PT ;  /* 0x0000000300067212 */ /* 0x000fc600078e3cff */
[----:B------:R-:W-:Y:S01]  /*b4f0*/  IMAD R8, R7, 0x8, R2 ;  /* 0x0000000807087824 */ /* 0x000fe200078e0202 */
[----:B------:R-:W-:Y:S01]  /*b500*/  SHF.L.U32 R5, R6, 0x1f, RZ ;  /* 0x0000001f06057819 */ /* 0x000fe200000006ff */
[----:B0-----:R-:W-:Y:S06]  /*b510*/  @!P0 BRA `(.L_x_313) ;  /* 0x0000000800048947 */ /* 0x001fec0003800000 */
.L_x_333:
[----:B------:R-:W1:Y:S01]  /*b520*/  SYNCS.PHASECHK.TRANS64.TRYWAIT P0, [R8+URZ], R5 ;  /* 0x00000005080075a7 */ /* 0x000e62000800017f */
[----:B------:R-:W-:-:S05]  /*b530*/  VIADD R0, R7, 0x1 ;  /* 0x0000000107007836 */ /* 0x000fca0000000000 */
[----:B------:R-:W-:-:S04]  /*b540*/  ISETP.NE.AND P1, PT, R0, 0xb, PT ;  /* 0x0000000b0000780c */ /* 0x000fc80003f25270 */
[----:B------:R-:W-:Y:S02]  /*b550*/  SEL R3, RZ, 0x1, P1 ;  /* 0x00000001ff037807 */ /* 0x000fe40000800000 */
[----:B------:R-:W-:Y:S02]  /*b560*/  SEL R7, R0, RZ, P1 ;  /* 0x000000ff00077207 */ /* 0x000fe40000800000 */
[----:B------:R-:W-:-:S03]  /*b570*/  LOP3.LUT R6, R6, R3, RZ, 0x3c, !PT ;  /* 0x0000000306067212 */ /* 0x000fc600078e3cff */
[----:B0-----:R-:W-:Y:S01]  /*b580*/  IMAD R9, R7, 0x8, R2 ;  /* 0x0000000807097824 */ /* 0x001fe200078e0202 */
[----:B------:R-:W-:Y:S01]  /*b590*/  SHF.L.U32 R4, R6, 0x1f, RZ ;  /* 0x0000001f06047819 */ /* 0x000fe200000006ff */
[----:B-1----:R-:W-:Y:S06]  /*b5a0*/  @!P0 BRA `(.L_x_314) ;  /* 0x0000000400f48947 */ /* 0x002fec0003800000 */
.L_x_334:
        /* <DEDUP_REMOVED lines=9> */
.L_x_335:
        /* <DEDUP_REMOVED lines=9> */
.L_x_336:
        /* <DEDUP_REMOVED lines=9> */
.L_x_337:
        /* <DEDUP_REMOVED lines=9> */
.L_x_338:
        /* <DEDUP_REMOVED lines=9> */
.L_x_339:
        /* <DEDUP_REMOVED lines=9> */
.L_x_340:
[----:B------:R-:W1:Y:S01]  /*b910*/  SYNCS.PHASECHK.TRANS64.TRYWAIT P0, [R9+URZ], R4 ;  /* 0x00000004090075a7 */ /* 0x000e62000800017f */
[----:B------:R-:W-:-:S05]  /*b920*/  VIADD R0, R7, 0x1 ;  /* 0x0000000107007836 */ /* 0x000fca0000000000 */
[----:B------:R-:W-:-:S04]  /*b930*/  ISETP.NE.AND P1, PT, R0, 0xb, PT ;  /* 0x0000000b0000780c */ /* 0x000fc80003f25270 */
[----:B------:R-:W-:Y:S02]  /*b940*/  SEL R3, RZ, 0x1, P1 ;  /* 0x00000001ff037807 */ /* 0x000fe40000800000 */
[----:B------:R-:W-:Y:S02]  /*b950*/  SEL R7, R0, RZ, P1 ;  /* 0x000000ff00077207 */ /* 0x000fe40000800000 */
[----:B------:R-:W-:-:S03]  /*b960*/  LOP3.LUT R11, R6, R3, RZ, 0x3c, !PT ;  /* 0x00000003060b7212 */ /* 0x000fc600078e3cff */
[----:B------:R-:W-:Y:S01]  /*b970*/  IMAD R6, R7, 0x8, R2 ;  /* 0x0000000807067824 */ /* 0x000fe200078e0202 */
[----:B0-----:R-:W-:Y:S01]  /*b980*/  SHF.L.U32 R5, R11, 0x1f, RZ ;  /* 0x0000001f0b057819 */ /* 0x001fe200000006ff */
[----:B-1----:R-:W-:Y:S06]  /*b990*/  @!P0 BRA `(.L_x_321) ;  /* 0x0000000400848947 */ /* 0x002fec0003800000 */
.L_x_341:
[----:B------:R-:W1:Y:S01]  /*b9a0*/  SYNCS.PHASECHK.TRANS64.TRYWAIT P0, [R6+URZ], R5 ;  /* 0x00000005060075a7 */ /* 0x000e62000800017f */
[----:B------:R-:W-:-:S05]  /*b9b0*/  VIADD R0, R7, 0x1 ;  /* 0x0000000107007836 */ /* 0x000fca0000000000 */
[----:B------:R-:W-:-:S04]  /*b9c0*/  ISETP.NE.AND P1, PT, R0, 0xb, PT ;  /* 0x0000000b0000780c */ /* 0x000fc80003f25270 */
[----:B0-----:R-:W-:Y:S02]  /*b9d0*/  SEL R4, RZ, 0x1, P1 ;  /* 0x00000001ff047807 */ /* 0x001fe40000800000 */
[----:B------:R-:W-:Y:S02]  /*b9e0*/  SEL R3, R0, RZ, P1 ;  /* 0x000000ff00037207 */ /* 0x000fe40000800000 */
[----:B------:R-:W-:Y:S01]  /*b9f0*/  LOP3.LUT R0, R11, R4, RZ, 0x3c, !PT ;  /* 0x000000040b007212 */ /* 0x000fe200078e3cff */
[----:B-1----:R-:W-:Y:S06]  /*ba00*/  @!P0 BRA `(.L_x_322) ;  /* 0x00000004007c8947 */ /* 0x002fec0003800000 */
.L_x_342:
[----:B------:R-:W-:Y:S01]  /*ba10*/  IMAD R3, R3, 0x8, R2 ;  /* 0x0000000803037824 */ /* 0x000fe200078e0202 */
[----:B------:R-:W-:-:S07]  /*ba20*/  SHF.L.U32 R0, R0, 0x1f, RZ ;  /* 0x0000001f00007819 */ /* 0x000fce00000006ff */
.L_x_323:
[----:B-1----:R1:W2:Y:S02]  /*ba30*/  SYNCS.PHASECHK.TRANS64.TRYWAIT P0, [R3+URZ], R0 ;  /* 0x00000000030075a7 */ /* 0x0022a4000800017f */
[----:B--2---:R-:W-:Y:S05]  /*ba40*/  @!P0 NANOSLEEP.SYNCS 0x989680 ;  /* 0x009896800000895d */ /* 0x004fea0003900000 */
[----:B------:R-:W2:Y:S02]  /*ba50*/  @!P0 SYNCS.PHASECHK.TRANS64 P0, [R3+URZ], R0 ;  /* 0x00000000030085a7 */ /* 0x000ea4000800007f */
[----:B--2---:R-:W-:Y:S05]  /*ba60*/  @!P0 BRA `(.L_x_323) ;  /* 0xfffffffc00f08947 */ /* 0x004fea000383ffff */
.L_x_311:
[----:B------:R-:W-:Y:S05]  /*ba70*/  BSYNC B0 ;  /* 0x0000000000007941 */ /* 0x000fea0003800000 */
.L_x_310:
[----:B------:R-:W-:Y:S05]  /*ba80*/  EXIT ;  /* 0x000000000000794d */ /* 0x000fea0003800000 */
.L_x_20:
[----:B-1----:R1:W2:Y:S02]  /*ba90*/  SYNCS.PHASECHK.TRANS64.TRYWAIT P0, [R161+URZ], R0 ;  /* 0x00000000a10075a7 */ /* 0x0022a4000800017f */
[----:B--2---:R-:W-:Y:S05]  /*baa0*/  @!P0 NANOSLEEP.SYNCS 0x989680 ;  /* 0x009896800000895d */ /* 0x004fea0003900000 */
[----:B------:R-:W2:Y:S02]  /*bab0*/  @!P0 SYNCS.PHASECHK.TRANS64 P0, [R161+URZ], R0 ;  /* 0x00000000a10085a7 */ /* 0x000ea4000800007f */
[----:B--2---:R-:W-:Y:S05]  /*bac0*/  @!P0 BRA `(.L_x_20) ;  /* 0xfffffffc00f08947 */ /* 0x004fea000383ffff */
[----:B------:R-:W-:Y:S05]  /*bad0*/  BRA `(.L_x_324) ;  /* 0xffffff5c004c7947 */ /* 0x000fea000383ffff */
.L_x_25:
[----:B--2---:R2:W3:Y:S02]  /*bae0*/  SYNCS.PHASECHK.TRANS64.TRYWAIT P1, [R3+URZ], R0 ;  /* 0x00000000030075a7 */ /* 0x0044e4000802017f */
[----:B---3--:R-:W-:Y:S05]  /*baf0*/  @!P1 NANOSLEEP.SYNCS 0x989680 ;  /* 0x009896800000995d */ /* 0x008fea0003900000 */
[----:B------:R-:W3:Y:S02]  /*bb00*/  @!P1 SYNCS.PHASECHK.TRANS64 P1, [R3+URZ], R0 ;  /* 0x00000000030095a7 */ /* 0x000ee4000802007f */
[----:B---3--:R-:W-:Y:S05]  /*bb10*/  @!P1 BRA `(.L_x_25) ;  /* 0xfffffffc00f09947 */ /* 0x008fea000383ffff */
[----:B------:R-:W-:Y:S05]  /*bb20*/  BRA `(.L_x_24) ;  /* 0xffffff5c00b87947 */ /* 0x000fea000383ffff */
.L_x_30:
[----:B--2---:R-:W-:-:S04]  /*bb30*/  IMAD.U32 R5, RZ, RZ, UR4 ;  /* 0x00000004ff057e24 */ /* 0x004fc8000f8e00ff */
[----:B------:R2:W3:Y:S03]  /*bb40*/  SYNCS.PHASECHK.TRANS64.TRYWAIT P1, [R5+URZ], R4 ;  /* 0x00000004050075a7 */ /* 0x0004e6000802017f */
[----:B---3--:R-:W-:Y:S05]  /*bb50*/  @!P1 NANOSLEEP.SYNCS 0x989680 ;  /* 0x009896800000995d */ /* 0x008fea0003900000 */
[----:B------:R-:W3:Y:S02]  /*bb60*/  @!P1 SYNCS.PHASECHK.TRANS64 P1, [R5+URZ], R4 ;  /* 0x00000004050095a7 */ /* 0x000ee4000802007f */
[----:B---3--:R-:W-:Y:S05]  /*bb70*/  @!P1 BRA `(.L_x_30) ;  /* 0xfffffffc00ec9947 */ /* 0x008fea000383ffff */
[----:B------:R-:W-:Y:S05]  /*bb80*/  BRA `(.L_x_29) ;  /* 0xffffff60004c7947 */ /* 0x000fea000383ffff */
.L_x_36:
[----:B-1----:R1:W2:Y:S02]  /*bb90*/  SYNCS.PHASECHK.TRANS64.TRYWAIT P0, [R161+URZ+0x10], R0 ;  /* 0x00001000a10075a7 */ /* 0x0022a4000800017f */
[----:B--2---:R-:W-:Y:S05]  /*bba0*/  @!P0 NANOSLEEP.SYNCS 0x989680 ;  /* 0x009896800000895d */ /* 0x004fea0003900000 */
[----:B------:R-:W2:Y:S02]  /*bbb0*/  @!P0 SYNCS.PHASECHK.TRANS64 P0, [R161+URZ+0x10], R0 ;  /* 0x00001000a10085a7 */ /* 0x000ea4000800007f */
[----:B--2---:R-:W-:Y:S05]  /*bbc0*/  @!P0 BRA `(.L_x_36) ;  /* 0xfffffffc00f08947 */ /* 0x004fea000383ffff */
[----:B------:R-:W-:Y:S05]  /*bbd0*/  BRA `(.L_x_325) ;  /* 0xffffff64005c7947 */ /* 0x000fea000383ffff */
.L_x_297:
[----:B------:R-:W-:Y:S01]  /*bbe0*/  BSSY B1, `(.L_x_326) ;  /* 0x0000006000017945 */ /* 0x000fe20003800000 */
[----:B------:R-:W-:-:S07]  /*bbf0*/  IMAD.MOV.U32 R15, RZ, RZ, -0x1 ;  /* 0xffffffffff0f7424 */ /* 0x000fce00078e00ff */
[----:B-----5:R-:W-:Y:S05]  /*bc00*/  WARPSYNC.COLLECTIVE R15, `(.L_x_327) ;  /* 0x000000000f0c7348 */ /* 0x020fea0003c00000 */
[----:B------:R-:W-:Y:S02]  /*bc10*/  ELECT P6, UR62, PT ;  /* 0x00000000003e782f */ /* 0x000fe400038c0000 */
[----:B------:R-:W-:Y:S01]  /*bc20*/  MOV R14, UR62 ;  /* 0x0000003e000e7c02 */ /* 0x000fe20008000f00 */
[----:B-----5:R-:W-:Y:S10]  /*bc30*/  ENDCOLLECTIVE ;  /* 0x000000000000791b */ /* 0x020ff40003800000 */
.L_x_327:
[----:B------:R-:W-:Y:S05]  /*bc40*/  BSYNC B1 ;  /* 0x0000000000017941 */ /* 0x000fea0003800000 */
.L_x_326:
[----:B------:R-:W-:Y:S05]  /*bc50*/  BRA `(.L_x_328) ;  /* 0xffffffe800f07947 */ /* 0x000fea000383ffff */
.L_x_300:
[----:B0-----:R0:W1:Y:S02]  /*bc60*/  SYNCS.PHASECHK.TRANS64.TRYWAIT P1, [R10+URZ+0x58], R5 ;  /* 0x000058050a0075a7 */ /* 0x001064000802017f */
[----:B-1----:R-:W-:Y:S05]  /*bc70*/  @!P1 NANOSLEEP.SYNCS 0x989680 ;  /* 0x009896800000995d */ /* 0x002fea0003900000 */
[----:B------:R-:W1:Y:S02]  /*bc80*/  @!P1 SYNCS.PHASECHK.TRANS64 P1, [R10+URZ+0x58], R5 ;  /* 0x000058050a0095a7 */ /* 0x000e64000802007f */
[----:B-1----:R-:W-:Y:S05]  /*bc90*/  @!P1 BRA `(.L_x_300) ;  /* 0xfffffffc00f09947 */ /* 0x002fea000383ffff */
[----:B------:R-:W-:Y:S05]  /*bca0*/  BRA `(.L_x_329) ;  /* 0xffffffec00287947 */ /* 0x000fea000383ffff */
.L_x_309:
[----:B------:R-:W-:Y:S01]  /*bcb0*/  BSSY B0, `(.L_x_330) ;  /* 0x0000006000007945 */ /* 0x000fe20003800000 */
[----:B------:R-:W-:-:S07]  /*bcc0*/  IMAD.MOV.U32 R15, RZ, RZ, -0x1 ;  /* 0xffffffffff0f7424 */ /* 0x000fce00078e00ff */
[----:B-----5:R-:W-:Y:S05]  /*bcd0*/  WARPSYNC.COLLECTIVE R15, `(.L_x_331) ;  /* 0x000000000f0c7348 */ /* 0x020fea0003c00000 */
[----:B------:R-:W-:Y:S02]  /*bce0*/  ELECT P6, UR62, PT ;  /* 0x00000000003e782f */ /* 0x000fe400038c0000 */
[----:B------:R-:W-:Y:S01]  /*bcf0*/  MOV R14, UR62 ;  /* 0x0000003e000e7c02 */ /* 0x000fe20008000f00 */
[----:B-----5:R-:W-:Y:S10]  /*bd00*/  ENDCOLLECTIVE ;  /* 0x000000000000791b */ /* 0x020ff40003800000 */
.L_x_331:
[----:B------:R-:W-:Y:S05]  /*bd10*/  BSYNC B0 ;  /* 0x0000000000007941 */ /* 0x000fea0003800000 */
.L_x_330:
[----:B------:R-:W-:Y:S05]  /*bd20*/  BRA `(.L_x_332) ;  /* 0xfffffff400a87947 */ /* 0x000fea000383ffff */
.L_x_313:
[----:B0-----:R0:W1:Y:S02]  /*bd30*/  SYNCS.PHASECHK.TRANS64.TRYWAIT P0, [R9+URZ], R4 ;  /* 0x00000004090075a7 */ /* 0x001064000800017f */
[----:B-1----:R-:W-:Y:S05]  /*bd40*/  @!P0 NANOSLEEP.SYNCS 0x989680 ;  /* 0x009896800000895d */ /* 0x002fea0003900000 */
[----:B------:R-:W1:Y:S02]  /*bd50*/  @!P0 SYNCS.PHASECHK.TRANS64 P0, [R9+URZ], R4 ;  /* 0x00000004090085a7 */ /* 0x000e64000800007f */
[----:B-1----:R-:W-:Y:S05]  /*bd60*/  @!P0 BRA `(.L_x_313) ;  /* 0xfffffffc00f08947 */ /* 0x002fea000383ffff */
[----:B------:R-:W-:Y:S05]  /*bd70*/  BRA `(.L_x_333) ;  /* 0xfffffff400e87947 */ /* 0x000fea000383ffff */
.L_x_314:
[----:B0-----:R0:W1:Y:S02]  /*bd80*/  SYNCS.PHASECHK.TRANS64.TRYWAIT P0, [R8+URZ], R5 ;  /* 0x00000005080075a7 */ /* 0x001064000800017f */
[----:B-1----:R-:W-:Y:S05]  /*bd90*/  @!P0 NANOSLEEP.SYNCS 0x989680 ;  /* 0x009896800000895d */ /* 0x002fea0003900000 */
[----:B------:R-:W1:Y:S02]  /*bda0*/  @!P0 SYNCS.PHASECHK.TRANS64 P0, [R8+URZ], R5 ;  /* 0x00000005080085a7 */ /* 0x000e64000800007f */
[----:B-1----:R-:W-:Y:S05]  /*bdb0*/  @!P0 BRA `(.L_x_314) ;  /* 0xfffffffc00f08947 */ /* 0x002fea000383ffff */
[----:B------:R-:W-:Y:S05]  /*bdc0*/  BRA `(.L_x_334) ;  /* 0xfffffff400f87947 */ /* 0x000fea000383ffff */
.L_x_315:
[----:B0-----:R0:W1:Y:S02]  /*bdd0*/  SYNCS.PHASECHK.TRANS64.TRYWAIT P0, [R9+URZ], R4 ;  /* 0x00000004090075a7 */ /* 0x001064000800017f */
[----:B-1----:R-:W-:Y:S05]  /*bde0*/  @!P0 NANOSLEEP.SYNCS 0x989680 ;  /* 0x009896800000895d */ /* 0x002fea0003900000 */
[----:B------:R-:W1:Y:S02]  /*bdf0*/  @!P0 SYNCS.PHASECHK.TRANS64 P0, [R9+URZ], R4 ;  /* 0x00000004090085a7 */ /* 0x000e64000800007f */
[----:B-1----:R-:W-:Y:S05]  /*be00*/  @!P0 BRA `(.L_x_315) ;  /* 0xfffffffc00f08947 */ /* 0x002fea000383ffff */
[----:B------:R-:W-:Y:S05]  /*be10*/  BRA `(.L_x_335) ;  /* 0xfffffff800087947 */ /* 0x000fea000383ffff */
.L_x_316:
[----:B0-----:R0:W1:Y:S02]  /*be20*/  SYNCS.PHASECHK.TRANS64.TRYWAIT P0, [R8+URZ], R5 ;  /* 0x00000005080075a7 */ /* 0x001064000800017f */
[----:B-1----:R-:W-:Y:S05]  /*be30*/  @!P0 NANOSLEEP.SYNCS 0x989680 ;  /* 0x009896800000895d */ /* 0x002fea0003900000 */
[----:B------:R-:W1:Y:S02]  /*be40*/  @!P0 SYNCS.PHASECHK.TRANS64 P0, [R8+URZ], R5 ;  /* 0x00000005080085a7 */ /* 0x000e64000800007f */
[----:B-1----:R-:W-:Y:S05]  /*be50*/  @!P0 BRA `(.L_x_316) ;  /* 0xfffffffc00f08947 */ /* 0x002fea000383ffff */
[----:B------:R-:W-:Y:S05]  /*be60*/  BRA `(.L_x_336) ;  /* 0xfffffff800187947 */ /* 0x000fea000383ffff */
.L_x_317:
[----:B0-----:R0:W1:Y:S02]  /*be70*/  SYNCS.PHASECHK.TRANS64.TRYWAIT P0, [R9+URZ], R4 ;  /* 0x00000004090075a7 */ /* 0x001064000800017f */
[----:B-1----:R-:W-:Y:S05]  /*be80*/  @!P0 NANOSLEEP.SYNCS 0x989680 ;  /* 0x009896800000895d */ /* 0x002fea0003900000 */
[----:B------:R-:W1:Y:S02]  /*be90*/  @!P0 SYNCS.PHASECHK.TRANS64 P0, [R9+URZ], R4 ;  /* 0x00000004090085a7 */ /* 0x000e64000800007f */
[----:B-1----:R-:W-:Y:S05]  /*bea0*/  @!P0 BRA `(.L_x_317) ;  /* 0xfffffffc00f08947 */ /* 0x002fea000383ffff */
[----:B------:R-:W-:Y:S05]  /*beb0*/  BRA `(.L_x_337) ;  /* 0xfffffff800287947 */ /* 0x000fea000383ffff */
.L_x_318:
[----:B0-----:R0:W1:Y:S02]  /*bec0*/  SYNCS.PHASECHK.TRANS64.TRYWAIT P0, [R8+URZ], R5 ;  /* 0x00000005080075a7 */ /* 0x001064000800017f */
[----:B-1----:R-:W-:Y:S05]  /*bed0*/  @!P0 NANOSLEEP.SYNCS 0x989680 ;  /* 0x009896800000895d */ /* 0x002fea0003900000 */
[----:B------:R-:W1:Y:S02]  /*bee0*/  @!P0 SYNCS.PHASECHK.TRANS64 P0, [R8+URZ], R5 ;  /* 0x00000005080085a7 */ /* 0x000e64000800007f */
[----:B-1----:R-:W-:Y:S05]  /*bef0*/  @!P0 BRA `(.L_x_318) ;  /* 0xfffffffc00f08947 */ /* 0x002fea000383ffff */
[----:B------:R-:W-:Y:S05]  /*bf00*/  BRA `(.L_x_338) ;  /* 0xfffffff800387947 */ /* 0x000fea000383ffff */
.L_x_319:
[----:B0-----:R0:W1:Y:S02]  /*bf10*/  SYNCS.PHASECHK.TRANS64.TRYWAIT P0, [R9+URZ], R4 ;  /* 0x00000004090075a7 */ /* 0x001064000800017f */
[----:B-1----:R-:W-:Y:S05]  /*bf20*/  @!P0 NANOSLEEP.SYNCS 0x989680 ;  /* 0x009896800000895d */ /* 0x002fea0003900000 */
[----:B------:R-:W1:Y:S02]  /*bf30*/  @!P0 SYNCS.PHASECHK.TRANS64 P0, [R9+URZ], R4 ;  /* 0x00000004090085a7 */ /* 0x000e64000800007f */
[----:B-1----:R-:W-:Y:S05]  /*bf40*/  @!P0 BRA `(.L_x_319) ;  /* 0xfffffffc00f08947 */ /* 0x002fea000383ffff */
[----:B------:R-:W-:Y:S05]  /*bf50*/  BRA `(.L_x_339) ;  /* 0xfffffff800487947 */ /* 0x000fea000383ffff */
.L_x_320:
[----:B0-----:R0:W1:Y:S02]  /*bf60*/  SYNCS.PHASECHK.TRANS64.TRYWAIT P0, [R8+URZ], R5 ;  /* 0x00000005080075a7 */ /* 0x001064000800017f */
[----:B-1----:R-:W-:Y:S05]  /*bf70*/  @!P0 NANOSLEEP.SYNCS 0x989680 ;  /* 0x009896800000895d */ /* 0x002fea0003900000 */
[----:B------:R-:W1:Y:S02]  /*bf80*/  @!P0 SYNCS.PHASECHK.TRANS64 P0, [R8+URZ], R5 ;  /* 0x00000005080085a7 */ /* 0x000e64000800007f */
[----:B-1----:R-:W-:Y:S05]  /*bf90*/  @!P0 BRA `(.L_x_320) ;  /* 0xfffffffc00f08947 */ /* 0x002fea000383ffff */
[----:B------:R-:W-:Y:S05]  /*bfa0*/  BRA `(.L_x_340) ;  /* 0xfffffff800587947 */ /* 0x000fea000383ffff */
.L_x_321:
[----:B0-----:R0:W1:Y:S02]  /*bfb0*/  SYNCS.PHASECHK.TRANS64.TRYWAIT P0, [R9+URZ], R4 ;  /* 0x00000004090075a7 */ /* 0x001064000800017f */
[----:B-1----:R-:W-:Y:S05]  /*bfc0*/  @!P0 NANOSLEEP.SYNCS 0x989680 ;  /* 0x009896800000895d */ /* 0x002fea0003900000 */
[----:B------:R-:W1:Y:S02]  /*bfd0*/  @!P0 SYNCS.PHASECHK.TRANS64 P0, [R9+URZ], R4 ;  /* 0x00000004090085a7 */ /* 0x000e64000800007f */
[----:B-1----:R-:W-:Y:S05]  /*bfe0*/  @!P0 BRA `(.L_x_321) ;  /* 0xfffffffc00f08947 */ /* 0x002fea000383ffff */
[----:B------:R-:W-:Y:S05]  /*bff0*/  BRA `(.L_x_341) ;  /* 0xfffffff800687947 */ /* 0x000fea000383ffff */
.L_x_322:
[----:B0-----:R0:W1:Y:S02]  /*c000*/  SYNCS.PHASECHK.TRANS64.TRYWAIT P0, [R6+URZ], R5 ;  /* 0x00000005060075a7 */ /* 0x001064000800017f */
[----:B-1----:R-:W-:Y:S05]  /*c010*/  @!P0 NANOSLEEP.SYNCS 0x989680 ;  /* 0x009896800000895d */ /* 0x002fea0003900000 */
[----:B------:R-:W1:Y:S02]  /*c020*/  @!P0 SYNCS.PHASECHK.TRANS64 P0, [R6+URZ], R5 ;  /* 0x00000005060085a7 */ /* 0x000e64000800007f */
[----:B-1----:R-:W-:Y:S05]  /*c030*/  @!P0 BRA `(.L_x_322) ;  /* 0xfffffffc00f08947 */ /* 0x002fea000383ffff */
[----:B------:R-:W-:Y:S05]  /*c040*/  BRA `(.L_x_342) ;  /* 0xfffffff800707947 */ /* 0x000fea000383ffff */
.L_x_343:
[----:B------:R-:W-:-:S00]  /*c050*/  BRA `(.L_x_343) ;  /* 0xfffffffc00fc7947 */ /* 0x000fc0000383ffff */
[----:B------:R-:W-:-:S00]  /*c060*/  NOP ;  /* 0x0000000000007918 */ /* 0x000fc00000000000 */
        /* <DEDUP_REMOVED lines=9> */
.L_x_344:


//--------------------- .nv.global.init           --------------------------
	.section	.nv.global.init,"aw",@progbits
.nv.global.init:
	.type		$str$22,@object
	.size		$str$22,($str$23 - $str$22)
$str$22:
        /*0000*/ 	.byte	0x6b, 0x5f, 0x74, 0x69, 0x6c, 0x65, 0x5f, 0x63, 0x6f, 0x75, 0x6e, 0x74, 0x20, 0x3e, 0x3d, 0x20
        /*0010*/ 	.byte	0x31, 0x00
	.type		$str$23,@object
	.size		$str$23,(__unnamed_1 - $str$23)
$str$23:
        /*0012*/ 	.byte	0x2f, 0x74, 0x6d, 0x70, 0x2f, 0x63, 0x75, 0x74, 0x6c, 0x61, 0x73, 0x73, 0x5f, 0x73, 0x77, 0x65
        /*0022*/ 	.byte	0x65, 0x70, 0x5f, 0x73, 0x72, 0x63, 0x2f, 0x69, 0x6e, 0x63, 0x6c, 0x75, 0x64, 0x65, 0x2f, 0x63
        /*0032*/ 	.byte	0x75, 0x74, 0x6c, 0x61, 0x73, 0x73, 0x2f, 0x67, 0x65, 0x6d, 0x6d, 0x2f, 0x63, 0x6f, 0x6c, 0x6c
        /*0042*/ 	.byte	0x65, 0x63, 0x74, 0x69, 0x76, 0x65, 0x2f, 0x73, 0x6d, 0x39, 0x30, 0x5f, 0x6d, 0x6d, 0x61, 0x5f
        /*0052*/ 	.byte	0x74, 0x6d, 0x61, 0x5f, 0x67, 0x6d, 0x6d, 0x61, 0x5f, 0x73, 0x73, 0x5f, 0x77, 0x61, 0x72, 0x70
        /*0062*/ 	.byte	0x73, 0x70, 0x65, 0x63, 0x69, 0x61, 0x6c, 0x69, 0x7a, 0x65, 0x64, 0x2e, 0x68, 0x70, 0x70, 0x00
	.type		__unnamed_1,@object
	.size		__unnamed_1,(.L_0 - __unnamed_1)
__unnamed_1:
        /*0072*/ 	.byte	0x76, 0x6f, 0x69, 0x64, 0x20, 0x63, 0x75, 0x74, 0x6c, 0x61, 0x73, 0x73, 0x3a, 0x3a, 0x67, 0x65
        /* <DEDUP_REMOVED lines=180> */
        /*0bc2*/ 	.byte	0x65, 0x3a, 0x3a, 0x69, 0x64, 0x65, 0x6e, 0x74, 0x69, 0x74, 0x79, 0x5d, 0x00
.L_0:


//--------------------- .nv.shared._ZN7cutlass13device_kernelINS_4gemm6kernel13GemmUniversalIN4cute5tupleIJiiiiEEENS1_10collective13CollectiveMmaINS1_34MainloopSm90TmaGmmaWarpSpecializedILi11ENS5_IJNS4_1CILi4EEENSA_ILi2EEENSA_ILi1EEEEEENS1_32KernelTmaWarpSpecializedPingpongEEENS5_IJNSA_ILi64EEENSA_ILi256EEENSA_ILi32EEEEEENS_6half_tENS5_IJlSD_lEEESL_SM_NS4_8TiledMMAINS4_8MMA_AtomIJNS4_4SM904GMMA26MMA_64x256x16_F32F16F16_SSILNSQ_5MajorE0ELSS_0ELNSQ_7ScaleInE1ELST_1EEEEEENS4_6LayoutINS5_IJSD_SD_SD_EEENS5_IJNSA_ILi0EEESY_SY_EEEEENS5_IJNS4_10UnderscoreES11_S11_EEEEENS4_23SM90_TMA_LOAD_MULTICASTENS4_14ComposedLayoutINS4_7SwizzleILi2ELi4ELi3EEENS4_18smem_ptr_flag_bitsILi16EEENSW_INS5_IJNSA_ILi8EEESJ_EEENS5_IJSJ_SD_EEEEEEEvNS4_8identityES14_S1E_vS1F_EENS_8epilogue10collective6detail29Sm90TmaWarpSpecializedAdapterINS1I_15DefaultEpilogueISL_SM_SM_NS1H_6thread17LinearCombinationISL_Li1EffLNS1M_9ScaleType4KindE0ELNS_15FloatRoundStyleE2ESL_EENS1_15EpilogueDefaultEEEEEvvEEEEvNT_6ParamsE --------------------------
	.section	.nv.shared._ZN7cutlass13device_kernelINS_4gemm6kernel13GemmUniversalIN4cute5tupleIJiiiiEEENS1_10collective13CollectiveMmaINS1_34MainloopSm90TmaGmmaWarpSpecializedILi11ENS5_IJNS4_1CILi4EEENSA_ILi2EEENSA_ILi1EEEEEENS1_32KernelTmaWarpSpecializedPingpongEEENS5_IJNSA_ILi64EEENSA_ILi256EEENSA_ILi32EEEEEENS_6half_tENS5_IJlSD_lEEESL_SM_NS4_8TiledMMAINS4_8MMA_AtomIJNS4_4SM904GMMA26MMA_64x256x16_F32F16F16_SSILNSQ_5MajorE0ELSS_0ELNSQ_7ScaleInE1ELST_1EEEEEENS4_6LayoutINS5_IJSD_SD_SD_EEENS5_IJNSA_ILi0EEESY_SY_EEEEENS5_IJNS4_10UnderscoreES11_S11_EEEEENS4_23SM90_TMA_LOAD_MULTICASTENS4_14ComposedLayoutINS4_7SwizzleILi2ELi4ELi3EEENS4_18smem_ptr_flag_bitsILi16EEENSW_INS5_IJNSA_ILi8EEESJ_EEENS5_IJSJ_SD_EEEEEEEvNS4_8identityES14_S1E_vS1F_EENS_8epilogue10collective6detail29Sm90TmaWarpSpecializedAdapterINS1I_15DefaultEpilogueISL_SM_SM_NS1H_6thread17LinearCombinationISL_Li1EffLNS1M_9ScaleType4KindE0ELNS_15FloatRoundStyleE2ESL_EENS1_15EpilogueDefaultEEEEEvvEEEEvNT_6ParamsE,"aw",@nobits
	.sectionflags	@""
	.align	16
	.zero		1024


//--------------------- .nv.shared.reserved.0     --------------------------
	.section	.nv.shared.reserved.0,"aw",@nobits
	.weak		__nv_reservedSMEM_offset_0_alias
	.size		__nv_reservedSMEM_offset_0_alias, 0, 0
	.other		__nv_reservedSMEM_offset_0_alias,@"STO_CUDA_RESERVED_SHARED STV_DEFAULT"
__nv_reservedSMEM_offset_0_alias:
	.zero		0


//--------------------- .nv.global                --------------------------
	.section	.nv.global,"aw",@nobits
.nv.global:
	.type		_ZN40_INTERNAL_8ad23cfb_4_k_cu_c5fe196c_210704cute1_E,@object
	.size		_ZN40_INTERNAL_8ad23cfb_4_k_cu_c5fe196c_210704cute1_E,(_ZN40_INTERNAL_8ad23cfb_4_k_cu_c5fe196c_210704cuda3std3__45__cpo6cbeginE - _ZN40_INTERNAL_8ad23cfb_4_k_cu_c5fe196c_210704cute1_E)
_ZN40_INTERNAL_8ad23cfb_4_k_cu_c5fe196c_210704cute1_E:
	.zero		1
	.type		_ZN40_INTERNAL_8ad23cfb_4_k_cu_c5fe196c_210704cuda3std3__45__cpo6cbeginE,@object
	.size		_ZN40_INTERNAL_8ad23cfb_4_k_cu_c5fe196c_210704cuda3std3__45__cpo6cbeginE,(_ZN40_INTERNAL_8ad23cfb_4_k_cu_c5fe196c_210704cuda3std3__48in_placeE - _ZN40_INTERNAL_8ad23cfb_4_k_cu_c5fe196c_210704cuda3std3__45__cpo6cbeginE)
_ZN40_INTERNAL_8ad23cfb_4_k_cu_c5fe196c_210704cuda3std3__45__cpo6cbeginE:
	.zero		1
	.type		_ZN40_INTERNAL_8ad23cfb_4_k_cu_c5fe196c_210704cuda3std3__48in_placeE,@object
	.size		_ZN40_INTERNAL_8ad23cfb_4_k_cu_c5fe196c_210704cuda3std3__48in_placeE,(_ZN40_INTERNAL_8ad23cfb_4_k_cu_c5fe196c_210704cuda3std6ranges3__45__cpo9iter_moveE - _ZN40_INTERNAL_8ad23cfb_4_k_cu_c5fe196c_210704cuda3std3__48in_placeE)
_ZN40_INTERNAL_8ad23cfb_4_k_cu_c5fe196c_210704cuda3std3__48in_placeE:
	.zero		1
	.type		_ZN40_INTERNAL_8ad23cfb_4_k_cu_c5fe196c_210704cuda3std6ranges3__45__cpo9iter_moveE,@object
	.size		_ZN40_INTERNAL_8ad23cfb_4_k_cu_c5fe196c_210704cuda3std6ranges3__45__cpo9iter_moveE,(_ZN40_INTERNAL_8ad23cfb_4_k_cu_c5fe196c_210704cuda3std3__45__cpo5beginE - _ZN40_INTERNAL_8ad23cfb_4_k_cu_c5fe196c_210704cuda3std6ranges3__45__cpo9iter_moveE)
_ZN40_INTERNAL_8ad23cfb_4_k_cu_c5fe196c_210704cuda3std6ranges3__45__cpo9iter_moveE:
	.zero		1
	.type		_ZN40_INTERNAL_8ad23cfb_4_k_cu_c5fe196c_210704cuda3std3__45__cpo5beginE,@object
	.size		_ZN40_INTERNAL_8ad23cfb_4_k_cu_c5fe196c_210704cuda3std3__45__cpo5beginE,(_ZN40_INTERNAL_8ad23cfb_4_k_cu_c5fe196c_210704cuda3std3__442_GLOBAL__N__8ad23cfb_4_k_cu_c5fe196c_210706ignoreE - _ZN40_INTERNAL_8ad23cfb_4_k_cu_c5fe196c_210704cuda3std3__45__cpo5beginE)
_ZN40_INTERNAL_8ad23cfb_4_k_cu_c5fe196c_210704cuda3std3__45__cpo5beginE:
	.zero		1
	.type		_ZN40_INTERNAL_8ad23cfb_4_k_cu_c5fe196c_210704cuda3std3__442_GLOBAL__N__8ad23cfb_4_k_cu_c5fe196c_210706ignoreE,@object
	.size		_ZN40_INTERNAL_8ad23cfb_4_k_cu_c5fe196c_210704cuda3std3__442_GLOBAL__N__8ad23cfb_4_k_cu_c5fe196c_210706ignoreE,(_ZN40_INTERNAL_8ad23cfb_4_k_cu_c5fe196c_210704cute7productE - _ZN40_INTERNAL_8ad23cfb_4_k_cu_c5fe196c_210704cuda3std3__442_GLOBAL__N__8ad23cfb_4_k_cu_c5fe196c_210706ignoreE)
_ZN40_INTERNAL_8ad23cfb_4_k_cu_c5fe196c_210704cuda3std3__442_GLOBAL__N__8ad23cfb_4_k_cu_c5fe196c_210706ignoreE:
	.zero		1
	.type		_ZN40_INTERNAL_8ad23cfb_4_k_cu_c5fe196c_210704cute7productE,@object
	.size		_ZN40_INTERNAL_8ad23cfb_4_k_cu_c5fe196c_210704cute7productE,(_ZN40_INTERNAL_8ad23cfb_4_k_cu_c5fe196c_210704cuda3std3__45__cpo3endE - _ZN40_INTERNAL_8ad23cfb_4_k_cu_c5fe196c_210704cute7productE)
_ZN40_INTERNAL_8ad23cfb_4_k_cu_c5fe196c_210704cute7productE:
	.zero		1
	.type		_ZN40_INTERNAL_8ad23cfb_4_k_cu_c5fe196c_210704cuda3std3__45__cpo3endE,@object
	.size		_ZN40_INTERNAL_8ad23cfb_4_k_cu_c5fe196c_210704cuda3std3__45__cpo3endE,(_ZN40_INTERNAL_8ad23cfb_4_k_cu_c5fe196c_210704cuda3std3__419piecewise_constructE - _ZN40_INTERNAL_8ad23cfb_4_k_cu_c5fe196c_210704cuda3std3__45__cpo3endE)
_ZN40_INTERNAL_8ad23cfb_4_k_cu_c5fe196c_210704cuda3std3__45__cpo3endE:
	.zero		1
	.type		_ZN40_INTERNAL_8ad23cfb_4_k_cu_c5fe196c_210704cuda3std3__419piecewise_constructE,@object
	.size		_ZN40_INTERNAL_8ad23cfb_4_k_cu_c5fe196c_210704cuda3std3__419piecewise_constructE,(_ZN40_INTERNAL_8ad23cfb_4_k_cu_c5fe196c_210704cuda3std3__45__cpo4cendE - _ZN40_INTERNAL_8ad23cfb_4_k_cu_c5fe196c_210704cuda3std3__419piecewise_constructE)
_ZN40_INTERNAL_8ad23cfb_4_k_cu_c5fe196c_210704cuda3std3__419piecewise_constructE:
	.zero		1
	.type		_ZN40_INTERNAL_8ad23cfb_4_k_cu_c5fe196c_210704cuda3std3__45__cpo4cendE,@object
	.size		_ZN40_INTERNAL_8ad23cfb_4_k_cu_c5fe196c_210704cuda3std3__45__cpo4cendE,(_ZN40_INTERNAL_8ad23cfb_4_k_cu_c5fe196c_210704cuda3std6ranges3__45__cpo4swapE - _ZN40_INTERNAL_8ad23cfb_4_k_cu_c5fe196c_210704cuda3std3__45__cpo4cendE)
_ZN40_INTERNAL_8ad23cfb_4_k_cu_c5fe196c_210704cuda3std3__45__cpo4cendE:
	.zero		1
	.type		_ZN40_INTERNAL_8ad23cfb_4_k_cu_c5fe196c_210704cuda3std6ranges3__45__cpo4swapE,@object
	.size		_ZN40_INTERNAL_8ad23cfb_4_k_cu_c5fe196c_210704cuda3std6ranges3__45__cpo4swapE,(.L_8 - _ZN40_INTERNAL_8ad23cfb_4_k_cu_c5fe196c_210704cuda3std6ranges3__45__cpo4swapE)
_ZN40_INTERNAL_8ad23cfb_4_k_cu_c5fe196c_210704cuda3std6ranges3__45__cpo4swapE:
	.zero		1
.L_8:


//--------------------- .nv.constant0._ZN7cutlass13device_kernelINS_4gemm6kernel13GemmUniversalIN4cute5tupleIJiiiiEEENS1_10collective13CollectiveMmaINS1_34MainloopSm90TmaGmmaWarpSpecializedILi11ENS5_IJNS4_1CILi4EEENSA_ILi2EEENSA_ILi1EEEEEENS1_32KernelTmaWarpSpecializedPingpongEEENS5_IJNSA_ILi64EEENSA_ILi256EEENSA_ILi32EEEEEENS_6half_tENS5_IJlSD_lEEESL_SM_NS4_8TiledMMAINS4_8MMA_AtomIJNS4_4SM904GMMA26MMA_64x256x16_F32F16F16_SSILNSQ_5MajorE0ELSS_0ELNSQ_7ScaleInE1ELST_1EEEEEENS4_6LayoutINS5_IJSD_SD_SD_EEENS5_IJNSA_ILi0EEESY_SY_EEEEENS5_IJNS4_10UnderscoreES11_S11_EEEEENS4_23SM90_TMA_LOAD_MULTICASTENS4_14ComposedLayoutINS4_7SwizzleILi2ELi4ELi3EEENS4_18smem_ptr_flag_bitsILi16EEENSW_INS5_IJNSA_ILi8EEESJ_EEENS5_IJSJ_SD_EEEEEEEvNS4_8identityES14_S1E_vS1F_EENS_8epilogue10collective6detail29Sm90TmaWarpSpecializedAdapterINS1I_15DefaultEpilogueISL_SM_SM_NS1H_6thread17LinearCombinationISL_Li1EffLNS1M_9ScaleType4KindE0ELNS_15FloatRoundStyleE2ESL_EENS1_15EpilogueDefaultEEEEEvvEEEEvNT_6ParamsE --------------------------
	.section	.nv.constant0._ZN7cutlass13device_kernelINS_4gemm6kernel13GemmUniversalIN4cute5tupleIJiiiiEEENS1_10collective13CollectiveMmaINS1_34MainloopSm90TmaGmmaWarpSpecializedILi11ENS5_IJNS4_1CILi4EEENSA_ILi2EEENSA_ILi1EEEEEENS1_32KernelTmaWarpSpecializedPingpongEEENS5_IJNSA_ILi64EEENSA_ILi256EEENSA_ILi32EEEEEENS_6half_tENS5_IJlSD_lEEESL_SM_NS4_8TiledMMAINS4_8MMA_AtomIJNS4_4SM904GMMA26MMA_64x256x16_F32F16F16_SSILNSQ_5MajorE0ELSS_0ELNSQ_7ScaleInE1ELST_1EEEEEENS4_6LayoutINS5_IJSD_SD_SD_EEENS5_IJNSA_ILi0EEESY_SY_EEEEENS5_IJNS4_10UnderscoreES11_S11_EEEEENS4_23SM90_TMA_LOAD_MULTICASTENS4_14ComposedLayoutINS4_7SwizzleILi2ELi4ELi3EEENS4_18smem_ptr_flag_bitsILi16EEENSW_INS5_IJNSA_ILi8EEESJ_EEENS5_IJSJ_SD_EEEEEEEvNS4_8identityES14_S1E_vS1F_EENS_8epilogue10collective6detail29Sm90TmaWarpSpecializedAdapterINS1I_15DefaultEpilogueISL_SM_SM_NS1H_6thread17LinearCombinationISL_Li1EffLNS1M_9ScaleType4KindE0ELNS_15FloatRoundStyleE2ESL_EENS1_15EpilogueDefaultEEEEEvvEEEEvNT_6ParamsE,"a",@progbits
	.sectionflags	@""
	.align	4
.nv.constant0._ZN7cutlass13device_kernelINS_4gemm6kernel13GemmUniversalIN4cute5tupleIJiiiiEEENS1_10collective13CollectiveMmaINS1_34MainloopSm90TmaGmmaWarpSpecializedILi11ENS5_IJNS4_1CILi4EEENSA_ILi2EEENSA_ILi1EEEEEENS1_32KernelTmaWarpSpecializedPingpongEEENS5_IJNSA_ILi64EEENSA_ILi256EEENSA_ILi32EEEEEENS_6half_tENS5_IJlSD_lEEESL_SM_NS4_8TiledMMAINS4_8MMA_AtomIJNS4_4SM904GMMA26MMA_64x256x16_F32F16F16_SSILNSQ_5MajorE0ELSS_0ELNSQ_7ScaleInE1ELST_1EEEEEENS4_6LayoutINS5_IJSD_SD_SD_EEENS5_IJNSA_ILi0EEESY_SY_EEEEENS5_IJNS4_10UnderscoreES11_S11_EEEEENS4_23SM90_TMA_LOAD_MULTICASTENS4_14ComposedLayoutINS4_7SwizzleILi2ELi4ELi3EEENS4_18smem_ptr_flag_bitsILi16EEENSW_INS5_IJNSA_ILi8EEESJ_EEENS5_IJSJ_SD_EEEEEEEvNS4_8identityES14_S1E_vS1F_EENS_8epilogue10collective6detail29Sm90TmaWarpSpecializedAdapterINS1I_15DefaultEpilogueISL_SM_SM_NS1H_6thread17LinearCombinationISL_Li1EffLNS1M_9ScaleType4KindE0ELNS_15FloatRoundStyleE2ESL_EENS1_15EpilogueDefaultEEEEEvvEEEEvNT_6ParamsE:
	.zero		1664


//--------------------- SYMBOLS --------------------------

	.type		.nv.reservedSmem.offset0,@object
	.size		.nv.reservedSmem.offset0,0x4
	.type		__assertfail,@function
